//
// Generated by NVIDIA NVVM Compiler
//
// Compiler Build ID: CL-36424714
// Cuda compilation tools, release 13.0, V13.0.88
// Based on NVVM 20.0.0
//

.version 9.0
.target sm_100
.address_size 64

	// .globl	_Z7mm_cudaPKfS0_Pfii

.visible .entry _Z7mm_cudaPKfS0_Pfii(
	.param .u64 .ptr .align 1 _Z7mm_cudaPKfS0_Pfii_param_0,
	.param .u64 .ptr .align 1 _Z7mm_cudaPKfS0_Pfii_param_1,
	.param .u64 .ptr .align 1 _Z7mm_cudaPKfS0_Pfii_param_2,
	.param .u32 _Z7mm_cudaPKfS0_Pfii_param_3,
	.param .u32 _Z7mm_cudaPKfS0_Pfii_param_4
)
{
	.reg .pred 	%p<11>;
	.reg .b32 	%r<38>;
	.reg .b32 	%f<112>;
	.reg .b64 	%rd<31>;

	ld.param.u64 	%rd11, [_Z7mm_cudaPKfS0_Pfii_param_0];
	ld.param.u64 	%rd12, [_Z7mm_cudaPKfS0_Pfii_param_1];
	ld.param.u64 	%rd10, [_Z7mm_cudaPKfS0_Pfii_param_2];
	ld.param.u32 	%r24, [_Z7mm_cudaPKfS0_Pfii_param_3];
	ld.param.u32 	%r23, [_Z7mm_cudaPKfS0_Pfii_param_4];
	cvta.to.global.u64 	%rd1, %rd12;
	cvta.to.global.u64 	%rd2, %rd11;
	mov.u32 	%r25, %tid.x;
	mov.u32 	%r26, %ctaid.x;
	mov.u32 	%r27, %ntid.x;
	mad.lo.s32 	%r1, %r26, %r27, %r25;
	setp.ge.s32 	%p1, %r1, %r24;
	@%p1 bra 	$L__BB0_15;
	setp.lt.s32 	%p2, %r23, 1;
	mov.f32 	%f111, 0f00000000;
	@%p2 bra 	$L__BB0_14;
	mul.lo.s32 	%r2, %r23, %r1;
	and.b32  	%r3, %r23, 15;
	setp.lt.u32 	%p3, %r23, 16;
	mov.f32 	%f111, 0f00000000;
	mov.b32 	%r34, 0;
	@%p3 bra 	$L__BB0_5;
	and.b32  	%r34, %r23, 2147483632;
	neg.s32 	%r32, %r34;
	add.s64 	%rd3, %rd2, 32;
	add.s64 	%rd29, %rd1, 32;
	mov.f32 	%f111, 0f00000000;
	mov.u32 	%r31, %r2;
$L__BB0_4:
	.pragma "nounroll";
	mul.wide.s32 	%rd13, %r31, 4;
	add.s64 	%rd14, %rd3, %rd13;
	ld.global.f32 	%f18, [%rd14+-32];
	ld.global.f32 	%f19, [%rd29+-32];
	fma.rn.f32 	%f20, %f18, %f19, %f111;
	ld.global.f32 	%f21, [%rd14+-28];
	ld.global.f32 	%f22, [%rd29+-28];
	fma.rn.f32 	%f23, %f21, %f22, %f20;
	ld.global.f32 	%f24, [%rd14+-24];
	ld.global.f32 	%f25, [%rd29+-24];
	fma.rn.f32 	%f26, %f24, %f25, %f23;
	ld.global.f32 	%f27, [%rd14+-20];
	ld.global.f32 	%f28, [%rd29+-20];
	fma.rn.f32 	%f29, %f27, %f28, %f26;
	ld.global.f32 	%f30, [%rd14+-16];
	ld.global.f32 	%f31, [%rd29+-16];
	fma.rn.f32 	%f32, %f30, %f31, %f29;
	ld.global.f32 	%f33, [%rd14+-12];
	ld.global.f32 	%f34, [%rd29+-12];
	fma.rn.f32 	%f35, %f33, %f34, %f32;
	ld.global.f32 	%f36, [%rd14+-8];
	ld.global.f32 	%f37, [%rd29+-8];
	fma.rn.f32 	%f38, %f36, %f37, %f35;
	ld.global.f32 	%f39, [%rd14+-4];
	ld.global.f32 	%f40, [%rd29+-4];
	fma.rn.f32 	%f41, %f39, %f40, %f38;
	ld.global.f32 	%f42, [%rd14];
	ld.global.f32 	%f43, [%rd29];
	fma.rn.f32 	%f44, %f42, %f43, %f41;
	ld.global.f32 	%f45, [%rd14+4];
	ld.global.f32 	%f46, [%rd29+4];
	fma.rn.f32 	%f47, %f45, %f46, %f44;
	ld.global.f32 	%f48, [%rd14+8];
	ld.global.f32 	%f49, [%rd29+8];
	fma.rn.f32 	%f50, %f48, %f49, %f47;
	ld.global.f32 	%f51, [%rd14+12];
	ld.global.f32 	%f52, [%rd29+12];
	fma.rn.f32 	%f53, %f51, %f52, %f50;
	ld.global.f32 	%f54, [%rd14+16];
	ld.global.f32 	%f55, [%rd29+16];
	fma.rn.f32 	%f56, %f54, %f55, %f53;
	ld.global.f32 	%f57, [%rd14+20];
	ld.global.f32 	%f58, [%rd29+20];
	fma.rn.f32 	%f59, %f57, %f58, %f56;
	ld.global.f32 	%f60, [%rd14+24];
	ld.global.f32 	%f61, [%rd29+24];
	fma.rn.f32 	%f62, %f60, %f61, %f59;
	ld.global.f32 	%f63, [%rd14+28];
	ld.global.f32 	%f64, [%rd29+28];
	fma.rn.f32 	%f111, %f63, %f64, %f62;
	add.s32 	%r32, %r32, 16;
	add.s32 	%r31, %r31, 16;
	add.s64 	%rd29, %rd29, 64;
	setp.ne.s32 	%p4, %r32, 0;
	@%p4 bra 	$L__BB0_4;
$L__BB0_5:
	setp.eq.s32 	%p5, %r3, 0;
	@%p5 bra 	$L__BB0_14;
	and.b32  	%r11, %r23, 7;
	setp.lt.u32 	%p6, %r3, 8;
	@%p6 bra 	$L__BB0_8;
	add.s32 	%r29, %r34, %r2;
	mul.wide.s32 	%rd15, %r29, 4;
	add.s64 	%rd16, %rd2, %rd15;
	ld.global.f32 	%f66, [%rd16];
	mul.wide.u32 	%rd17, %r34, 4;
	add.s64 	%rd18, %rd1, %rd17;
	ld.global.f32 	%f67, [%rd18];
	fma.rn.f32 	%f68, %f66, %f67, %f111;
	ld.global.f32 	%f69, [%rd16+4];
	ld.global.f32 	%f70, [%rd18+4];
	fma.rn.f32 	%f71, %f69, %f70, %f68;
	ld.global.f32 	%f72, [%rd16+8];
	ld.global.f32 	%f73, [%rd18+8];
	fma.rn.f32 	%f74, %f72, %f73, %f71;
	ld.global.f32 	%f75, [%rd16+12];
	ld.global.f32 	%f76, [%rd18+12];
	fma.rn.f32 	%f77, %f75, %f76, %f74;
	ld.global.f32 	%f78, [%rd16+16];
	ld.global.f32 	%f79, [%rd18+16];
	fma.rn.f32 	%f80, %f78, %f79, %f77;
	ld.global.f32 	%f81, [%rd16+20];
	ld.global.f32 	%f82, [%rd18+20];
	fma.rn.f32 	%f83, %f81, %f82, %f80;
	ld.global.f32 	%f84, [%rd16+24];
	ld.global.f32 	%f85, [%rd18+24];
	fma.rn.f32 	%f86, %f84, %f85, %f83;
	ld.global.f32 	%f87, [%rd16+28];
	ld.global.f32 	%f88, [%rd18+28];
	fma.rn.f32 	%f111, %f87, %f88, %f86;
	add.s32 	%r34, %r34, 8;
$L__BB0_8:
	setp.eq.s32 	%p7, %r11, 0;
	@%p7 bra 	$L__BB0_14;
	and.b32  	%r14, %r23, 3;
	setp.lt.u32 	%p8, %r11, 4;
	@%p8 bra 	$L__BB0_11;
	add.s32 	%r30, %r34, %r2;
	mul.wide.s32 	%rd19, %r30, 4;
	add.s64 	%rd20, %rd2, %rd19;
	ld.global.f32 	%f90, [%rd20];
	mul.wide.u32 	%rd21, %r34, 4;
	add.s64 	%rd22, %rd1, %rd21;
	ld.global.f32 	%f91, [%rd22];
	fma.rn.f32 	%f92, %f90, %f91, %f111;
	ld.global.f32 	%f93, [%rd20+4];
	ld.global.f32 	%f94, [%rd22+4];
	fma.rn.f32 	%f95, %f93, %f94, %f92;
	ld.global.f32 	%f96, [%rd20+8];
	ld.global.f32 	%f97, [%rd22+8];
	fma.rn.f32 	%f98, %f96, %f97, %f95;
	ld.global.f32 	%f99, [%rd20+12];
	ld.global.f32 	%f100, [%rd22+12];
	fma.rn.f32 	%f111, %f99, %f100, %f98;
	add.s32 	%r34, %r34, 4;
$L__BB0_11:
	setp.eq.s32 	%p9, %r14, 0;
	@%p9 bra 	$L__BB0_14;
	mul.wide.u32 	%rd23, %r34, 4;
	add.s64 	%rd30, %rd1, %rd23;
	add.s32 	%r37, %r34, %r2;
	neg.s32 	%r36, %r14;
$L__BB0_13:
	.pragma "nounroll";
	mul.wide.s32 	%rd24, %r37, 4;
	add.s64 	%rd25, %rd2, %rd24;
	ld.global.f32 	%f101, [%rd25];
	ld.global.f32 	%f102, [%rd30];
	fma.rn.f32 	%f111, %f101, %f102, %f111;
	add.s64 	%rd30, %rd30, 4;
	add.s32 	%r37, %r37, 1;
	add.s32 	%r36, %r36, 1;
	setp.ne.s32 	%p10, %r36, 0;
	@%p10 bra 	$L__BB0_13;
$L__BB0_14:
	cvta.to.global.u64 	%rd26, %rd10;
	mul.wide.s32 	%rd27, %r1, 4;
	add.s64 	%rd28, %rd26, %rd27;
	st.global.f32 	[%rd28], %f111;
$L__BB0_15:
	ret;

}
	// .globl	_Z9Tanh_cudaPfPKfi
.visible .entry _Z9Tanh_cudaPfPKfi(
	.param .u64 .ptr .align 1 _Z9Tanh_cudaPfPKfi_param_0,
	.param .u64 .ptr .align 1 _Z9Tanh_cudaPfPKfi_param_1,
	.param .u32 _Z9Tanh_cudaPfPKfi_param_2
)
{
	.reg .pred 	%p<4>;
	.reg .b32 	%r<6>;
	.reg .b32 	%f<19>;
	.reg .b64 	%rd<8>;

	ld.param.u64 	%rd1, [_Z9Tanh_cudaPfPKfi_param_0];
	ld.param.u64 	%rd2, [_Z9Tanh_cudaPfPKfi_param_1];
	ld.param.u32 	%r2, [_Z9Tanh_cudaPfPKfi_param_2];
	mov.u32 	%r3, %tid.x;
	mov.u32 	%r4, %ctaid.x;
	mov.u32 	%r5, %ntid.x;
	mad.lo.s32 	%r1, %r4, %r5, %r3;
	setp.ge.s32 	%p1, %r1, %r2;
	@%p1 bra 	$L__BB1_2;
	cvta.to.global.u64 	%rd3, %rd1;
	cvta.to.global.u64 	%rd4, %rd2;
	mul.wide.s32 	%rd5, %r1, 4;
	add.s64 	%rd6, %rd3, %rd5;
	ld.global.f32 	%f1, [%rd6];
	add.s64 	%rd7, %rd4, %rd5;
	ld.global.f32 	%f2, [%rd7];
	add.f32 	%f3, %f1, %f2;
	abs.f32 	%f4, %f3;
	mul.f32 	%f5, %f4, 0f4038AA3B;
	ex2.approx.ftz.f32 	%f6, %f5;
	add.f32 	%f7, %f6, 0f3F800000;
	rcp.approx.ftz.f32 	%f8, %f7;
	fma.rn.f32 	%f9, %f8, 0fC0000000, 0f3F800000;
	setp.ge.f32 	%p2, %f4, 0f41102CB4;
	selp.f32 	%f10, 0f3F800000, %f9, %p2;
	copysign.f32 	%f11, %f3, %f10;
	mul.f32 	%f12, %f3, %f3;
	fma.rn.f32 	%f13, %f12, 0f3C80F082, 0fBD563CAE;
	fma.rn.f32 	%f14, %f13, %f12, 0f3E085941;
	fma.rn.f32 	%f15, %f14, %f12, 0fBEAAA9ED;
	fma.rn.f32 	%f16, %f15, %f12, 0f00000000;
	fma.rn.f32 	%f17, %f16, %f3, %f3;
	setp.ge.f32 	%p3, %f4, 0f3F19999A;
	selp.f32 	%f18, %f11, %f17, %p3;
	st.global.f32 	[%rd6], %f18;
$L__BB1_2:
	ret;

}
	// .globl	_Z10addmm_cudaPKfS0_S0_Pfii
.visible .entry _Z10addmm_cudaPKfS0_S0_Pfii(
	.param .u64 .ptr .align 1 _Z10addmm_cudaPKfS0_S0_Pfii_param_0,
	.param .u64 .ptr .align 1 _Z10addmm_cudaPKfS0_S0_Pfii_param_1,
	.param .u64 .ptr .align 1 _Z10addmm_cudaPKfS0_S0_Pfii_param_2,
	.param .u64 .ptr .align 1 _Z10addmm_cudaPKfS0_S0_Pfii_param_3,
	.param .u32 _Z10addmm_cudaPKfS0_S0_Pfii_param_4,
	.param .u32 _Z10addmm_cudaPKfS0_S0_Pfii_param_5
)
{
	.reg .pred 	%p<11>;
	.reg .b32 	%r<38>;
	.reg .b32 	%f<110>;
	.reg .b64 	%rd<35>;

	ld.param.u64 	%rd12, [_Z10addmm_cudaPKfS0_S0_Pfii_param_0];
	ld.param.u64 	%rd13, [_Z10addmm_cudaPKfS0_S0_Pfii_param_1];
	ld.param.u64 	%rd10, [_Z10addmm_cudaPKfS0_S0_Pfii_param_2];
	ld.param.u64 	%rd11, [_Z10addmm_cudaPKfS0_S0_Pfii_param_3];
	ld.param.u32 	%r24, [_Z10addmm_cudaPKfS0_S0_Pfii_param_4];
	ld.param.u32 	%r23, [_Z10addmm_cudaPKfS0_S0_Pfii_param_5];
	cvta.to.global.u64 	%rd1, %rd13;
	cvta.to.global.u64 	%rd2, %rd12;
	mov.u32 	%r25, %tid.x;
	mov.u32 	%r26, %ctaid.x;
	mov.u32 	%r27, %ntid.x;
	mad.lo.s32 	%r1, %r26, %r27, %r25;
	setp.ge.s32 	%p1, %r1, %r24;
	@%p1 bra 	$L__BB2_15;
	cvta.to.global.u64 	%rd14, %rd10;
	mul.wide.s32 	%rd15, %r1, 4;
	add.s64 	%rd16, %rd14, %rd15;
	ld.global.f32 	%f109, [%rd16];
	setp.lt.s32 	%p2, %r23, 1;
	@%p2 bra 	$L__BB2_14;
	mul.lo.s32 	%r2, %r23, %r1;
	and.b32  	%r3, %r23, 15;
	setp.lt.u32 	%p3, %r23, 16;
	mov.b32 	%r34, 0;
	@%p3 bra 	$L__BB2_5;
	and.b32  	%r34, %r23, 2147483632;
	neg.s32 	%r32, %r34;
	add.s64 	%rd3, %rd2, 32;
	add.s64 	%rd33, %rd1, 32;
	mov.u32 	%r31, %r2;
$L__BB2_4:
	.pragma "nounroll";
	mul.wide.s32 	%rd17, %r31, 4;
	add.s64 	%rd18, %rd3, %rd17;
	ld.global.f32 	%f16, [%rd18+-32];
	ld.global.f32 	%f17, [%rd33+-32];
	fma.rn.f32 	%f18, %f16, %f17, %f109;
	ld.global.f32 	%f19, [%rd18+-28];
	ld.global.f32 	%f20, [%rd33+-28];
	fma.rn.f32 	%f21, %f19, %f20, %f18;
	ld.global.f32 	%f22, [%rd18+-24];
	ld.global.f32 	%f23, [%rd33+-24];
	fma.rn.f32 	%f24, %f22, %f23, %f21;
	ld.global.f32 	%f25, [%rd18+-20];
	ld.global.f32 	%f26, [%rd33+-20];
	fma.rn.f32 	%f27, %f25, %f26, %f24;
	ld.global.f32 	%f28, [%rd18+-16];
	ld.global.f32 	%f29, [%rd33+-16];
	fma.rn.f32 	%f30, %f28, %f29, %f27;
	ld.global.f32 	%f31, [%rd18+-12];
	ld.global.f32 	%f32, [%rd33+-12];
	fma.rn.f32 	%f33, %f31, %f32, %f30;
	ld.global.f32 	%f34, [%rd18+-8];
	ld.global.f32 	%f35, [%rd33+-8];
	fma.rn.f32 	%f36, %f34, %f35, %f33;
	ld.global.f32 	%f37, [%rd18+-4];
	ld.global.f32 	%f38, [%rd33+-4];
	fma.rn.f32 	%f39, %f37, %f38, %f36;
	ld.global.f32 	%f40, [%rd18];
	ld.global.f32 	%f41, [%rd33];
	fma.rn.f32 	%f42, %f40, %f41, %f39;
	ld.global.f32 	%f43, [%rd18+4];
	ld.global.f32 	%f44, [%rd33+4];
	fma.rn.f32 	%f45, %f43, %f44, %f42;
	ld.global.f32 	%f46, [%rd18+8];
	ld.global.f32 	%f47, [%rd33+8];
	fma.rn.f32 	%f48, %f46, %f47, %f45;
	ld.global.f32 	%f49, [%rd18+12];
	ld.global.f32 	%f50, [%rd33+12];
	fma.rn.f32 	%f51, %f49, %f50, %f48;
	ld.global.f32 	%f52, [%rd18+16];
	ld.global.f32 	%f53, [%rd33+16];
	fma.rn.f32 	%f54, %f52, %f53, %f51;
	ld.global.f32 	%f55, [%rd18+20];
	ld.global.f32 	%f56, [%rd33+20];
	fma.rn.f32 	%f57, %f55, %f56, %f54;
	ld.global.f32 	%f58, [%rd18+24];
	ld.global.f32 	%f59, [%rd33+24];
	fma.rn.f32 	%f60, %f58, %f59, %f57;
	ld.global.f32 	%f61, [%rd18+28];
	ld.global.f32 	%f62, [%rd33+28];
	fma.rn.f32 	%f109, %f61, %f62, %f60;
	add.s32 	%r32, %r32, 16;
	add.s32 	%r31, %r31, 16;
	add.s64 	%rd33, %rd33, 64;
	setp.ne.s32 	%p4, %r32, 0;
	@%p4 bra 	$L__BB2_4;
$L__BB2_5:
	setp.eq.s32 	%p5, %r3, 0;
	@%p5 bra 	$L__BB2_14;
	and.b32  	%r11, %r23, 7;
	setp.lt.u32 	%p6, %r3, 8;
	@%p6 bra 	$L__BB2_8;
	add.s32 	%r29, %r34, %r2;
	mul.wide.s32 	%rd19, %r29, 4;
	add.s64 	%rd20, %rd2, %rd19;
	ld.global.f32 	%f64, [%rd20];
	mul.wide.u32 	%rd21, %r34, 4;
	add.s64 	%rd22, %rd1, %rd21;
	ld.global.f32 	%f65, [%rd22];
	fma.rn.f32 	%f66, %f64, %f65, %f109;
	ld.global.f32 	%f67, [%rd20+4];
	ld.global.f32 	%f68, [%rd22+4];
	fma.rn.f32 	%f69, %f67, %f68, %f66;
	ld.global.f32 	%f70, [%rd20+8];
	ld.global.f32 	%f71, [%rd22+8];
	fma.rn.f32 	%f72, %f70, %f71, %f69;
	ld.global.f32 	%f73, [%rd20+12];
	ld.global.f32 	%f74, [%rd22+12];
	fma.rn.f32 	%f75, %f73, %f74, %f72;
	ld.global.f32 	%f76, [%rd20+16];
	ld.global.f32 	%f77, [%rd22+16];
	fma.rn.f32 	%f78, %f76, %f77, %f75;
	ld.global.f32 	%f79, [%rd20+20];
	ld.global.f32 	%f80, [%rd22+20];
	fma.rn.f32 	%f81, %f79, %f80, %f78;
	ld.global.f32 	%f82, [%rd20+24];
	ld.global.f32 	%f83, [%rd22+24];
	fma.rn.f32 	%f84, %f82, %f83, %f81;
	ld.global.f32 	%f85, [%rd20+28];
	ld.global.f32 	%f86, [%rd22+28];
	fma.rn.f32 	%f109, %f85, %f86, %f84;
	add.s32 	%r34, %r34, 8;
$L__BB2_8:
	setp.eq.s32 	%p7, %r11, 0;
	@%p7 bra 	$L__BB2_14;
	and.b32  	%r14, %r23, 3;
	setp.lt.u32 	%p8, %r11, 4;
	@%p8 bra 	$L__BB2_11;
	add.s32 	%r30, %r34, %r2;
	mul.wide.s32 	%rd23, %r30, 4;
	add.s64 	%rd24, %rd2, %rd23;
	ld.global.f32 	%f88, [%rd24];
	mul.wide.u32 	%rd25, %r34, 4;
	add.s64 	%rd26, %rd1, %rd25;
	ld.global.f32 	%f89, [%rd26];
	fma.rn.f32 	%f90, %f88, %f89, %f109;
	ld.global.f32 	%f91, [%rd24+4];
	ld.global.f32 	%f92, [%rd26+4];
	fma.rn.f32 	%f93, %f91, %f92, %f90;
	ld.global.f32 	%f94, [%rd24+8];
	ld.global.f32 	%f95, [%rd26+8];
	fma.rn.f32 	%f96, %f94, %f95, %f93;
	ld.global.f32 	%f97, [%rd24+12];
	ld.global.f32 	%f98, [%rd26+12];
	fma.rn.f32 	%f109, %f97, %f98, %f96;
	add.s32 	%r34, %r34, 4;
$L__BB2_11:
	setp.eq.s32 	%p9, %r14, 0;
	@%p9 bra 	$L__BB2_14;
	mul.wide.u32 	%rd27, %r34, 4;
	add.s64 	%rd34, %rd1, %rd27;
	add.s32 	%r37, %r34, %r2;
	neg.s32 	%r36, %r14;
$L__BB2_13:
	.pragma "nounroll";
	mul.wide.s32 	%rd28, %r37, 4;
	add.s64 	%rd29, %rd2, %rd28;
	ld.global.f32 	%f99, [%rd29];
	ld.global.f32 	%f100, [%rd34];
	fma.rn.f32 	%f109, %f99, %f100, %f109;
	add.s64 	%rd34, %rd34, 4;
	add.s32 	%r37, %r37, 1;
	add.s32 	%r36, %r36, 1;
	setp.ne.s32 	%p10, %r36, 0;
	@%p10 bra 	$L__BB2_13;
$L__BB2_14:
	cvta.to.global.u64 	%rd30, %rd11;
	add.s64 	%rd32, %rd30, %rd15;
	st.global.f32 	[%rd32], %f109;
$L__BB2_15:
	ret;

}
	// .globl	_Z14softmax_1_cudaPfS_i
.visible .entry _Z14softmax_1_cudaPfS_i(
	.param .u64 .ptr .align 1 _Z14softmax_1_cudaPfS_i_param_0,
	.param .u64 .ptr .align 1 _Z14softmax_1_cudaPfS_i_param_1,
	.param .u32 _Z14softmax_1_cudaPfS_i_param_2
)
{
	.reg .pred 	%p<49>;
	.reg .b32 	%r<83>;
	.reg .b32 	%f<306>;
	.reg .b64 	%rd<31>;

	ld.param.u64 	%rd12, [_Z14softmax_1_cudaPfS_i_param_0];
	ld.param.u64 	%rd11, [_Z14softmax_1_cudaPfS_i_param_1];
	ld.param.u32 	%r31, [_Z14softmax_1_cudaPfS_i_param_2];
	cvta.to.global.u64 	%rd1, %rd12;
	mov.u32 	%r32, %tid.x;
	mov.u32 	%r33, %ctaid.x;
	mov.u32 	%r34, %ntid.x;
	mad.lo.s32 	%r1, %r33, %r34, %r32;
	setp.ge.s32 	%p1, %r1, %r31;
	@%p1 bra 	$L__BB3_28;
	ld.global.f32 	%f296, [%rd1];
	setp.lt.s32 	%p2, %r31, 2;
	@%p2 bra 	$L__BB3_15;
	add.s32 	%r2, %r31, -1;
	add.s32 	%r36, %r31, -2;
	and.b32  	%r3, %r2, 15;
	setp.lt.u32 	%p3, %r36, 15;
	mov.b32 	%r74, 1;
	@%p3 bra 	$L__BB3_6;
	and.b32  	%r38, %r2, -16;
	neg.s32 	%r78, %r38;
	add.s64 	%rd29, %rd1, 32;
	mov.b32 	%r77, 0;
$L__BB3_4:
	.pragma "nounroll";
	ld.global.f32 	%f28, [%rd29+-28];
	setp.gt.f32 	%p4, %f28, %f296;
	selp.f32 	%f29, %f28, %f296, %p4;
	ld.global.f32 	%f30, [%rd29+-24];
	setp.gt.f32 	%p5, %f30, %f29;
	selp.f32 	%f31, %f30, %f29, %p5;
	ld.global.f32 	%f32, [%rd29+-20];
	setp.gt.f32 	%p6, %f32, %f31;
	selp.f32 	%f33, %f32, %f31, %p6;
	ld.global.f32 	%f34, [%rd29+-16];
	setp.gt.f32 	%p7, %f34, %f33;
	selp.f32 	%f35, %f34, %f33, %p7;
	ld.global.f32 	%f36, [%rd29+-12];
	setp.gt.f32 	%p8, %f36, %f35;
	selp.f32 	%f37, %f36, %f35, %p8;
	ld.global.f32 	%f38, [%rd29+-8];
	setp.gt.f32 	%p9, %f38, %f37;
	selp.f32 	%f39, %f38, %f37, %p9;
	ld.global.f32 	%f40, [%rd29+-4];
	setp.gt.f32 	%p10, %f40, %f39;
	selp.f32 	%f41, %f40, %f39, %p10;
	ld.global.f32 	%f42, [%rd29];
	setp.gt.f32 	%p11, %f42, %f41;
	selp.f32 	%f43, %f42, %f41, %p11;
	ld.global.f32 	%f44, [%rd29+4];
	setp.gt.f32 	%p12, %f44, %f43;
	selp.f32 	%f45, %f44, %f43, %p12;
	ld.global.f32 	%f46, [%rd29+8];
	setp.gt.f32 	%p13, %f46, %f45;
	selp.f32 	%f47, %f46, %f45, %p13;
	ld.global.f32 	%f48, [%rd29+12];
	setp.gt.f32 	%p14, %f48, %f47;
	selp.f32 	%f49, %f48, %f47, %p14;
	ld.global.f32 	%f50, [%rd29+16];
	setp.gt.f32 	%p15, %f50, %f49;
	selp.f32 	%f51, %f50, %f49, %p15;
	ld.global.f32 	%f52, [%rd29+20];
	setp.gt.f32 	%p16, %f52, %f51;
	selp.f32 	%f53, %f52, %f51, %p16;
	ld.global.f32 	%f54, [%rd29+24];
	setp.gt.f32 	%p17, %f54, %f53;
	selp.f32 	%f55, %f54, %f53, %p17;
	ld.global.f32 	%f56, [%rd29+28];
	setp.gt.f32 	%p18, %f56, %f55;
	selp.f32 	%f57, %f56, %f55, %p18;
	ld.global.f32 	%f58, [%rd29+32];
	setp.gt.f32 	%p19, %f58, %f57;
	selp.f32 	%f296, %f58, %f57, %p19;
	add.s32 	%r78, %r78, 16;
	add.s32 	%r77, %r77, 16;
	add.s64 	%rd29, %rd29, 64;
	setp.eq.s32 	%p20, %r78, 0;
	@%p20 bra 	$L__BB3_5;
	bra.uni 	$L__BB3_4;
$L__BB3_5:
	add.s32 	%r74, %r77, 1;
$L__BB3_6:
	setp.eq.s32 	%p21, %r3, 0;
	@%p21 bra 	$L__BB3_15;
	and.b32  	%r7, %r2, 7;
	setp.lt.u32 	%p22, %r3, 8;
	@%p22 bra 	$L__BB3_9;
	mul.wide.u32 	%rd13, %r74, 4;
	add.s64 	%rd14, %rd1, %rd13;
	ld.global.f32 	%f60, [%rd14];
	setp.gt.f32 	%p23, %f60, %f296;
	selp.f32 	%f61, %f60, %f296, %p23;
	ld.global.f32 	%f62, [%rd14+4];
	setp.gt.f32 	%p24, %f62, %f61;
	selp.f32 	%f63, %f62, %f61, %p24;
	ld.global.f32 	%f64, [%rd14+8];
	setp.gt.f32 	%p25, %f64, %f63;
	selp.f32 	%f65, %f64, %f63, %p25;
	ld.global.f32 	%f66, [%rd14+12];
	setp.gt.f32 	%p26, %f66, %f65;
	selp.f32 	%f67, %f66, %f65, %p26;
	ld.global.f32 	%f68, [%rd14+16];
	setp.gt.f32 	%p27, %f68, %f67;
	selp.f32 	%f69, %f68, %f67, %p27;
	ld.global.f32 	%f70, [%rd14+20];
	setp.gt.f32 	%p28, %f70, %f69;
	selp.f32 	%f71, %f70, %f69, %p28;
	ld.global.f32 	%f72, [%rd14+24];
	setp.gt.f32 	%p29, %f72, %f71;
	selp.f32 	%f73, %f72, %f71, %p29;
	ld.global.f32 	%f74, [%rd14+28];
	setp.gt.f32 	%p30, %f74, %f73;
	selp.f32 	%f296, %f74, %f73, %p30;
	add.s32 	%r74, %r74, 8;
$L__BB3_9:
	setp.eq.s32 	%p31, %r7, 0;
	@%p31 bra 	$L__BB3_15;
	and.b32  	%r10, %r2, 3;
	setp.lt.u32 	%p32, %r7, 4;
	@%p32 bra 	$L__BB3_12;
	mul.wide.u32 	%rd15, %r74, 4;
	add.s64 	%rd16, %rd1, %rd15;
	ld.global.f32 	%f76, [%rd16];
	setp.gt.f32 	%p33, %f76, %f296;
	selp.f32 	%f77, %f76, %f296, %p33;
	ld.global.f32 	%f78, [%rd16+4];
	setp.gt.f32 	%p34, %f78, %f77;
	selp.f32 	%f79, %f78, %f77, %p34;
	ld.global.f32 	%f80, [%rd16+8];
	setp.gt.f32 	%p35, %f80, %f79;
	selp.f32 	%f81, %f80, %f79, %p35;
	ld.global.f32 	%f82, [%rd16+12];
	setp.gt.f32 	%p36, %f82, %f81;
	selp.f32 	%f296, %f82, %f81, %p36;
	add.s32 	%r74, %r74, 4;
$L__BB3_12:
	setp.eq.s32 	%p37, %r10, 0;
	@%p37 bra 	$L__BB3_15;
	mul.wide.u32 	%rd17, %r74, 4;
	add.s64 	%rd28, %rd1, %rd17;
	neg.s32 	%r76, %r10;
$L__BB3_14:
	.pragma "nounroll";
	ld.global.f32 	%f83, [%rd28];
	setp.gt.f32 	%p38, %f83, %f296;
	selp.f32 	%f296, %f83, %f296, %p38;
	add.s64 	%rd28, %rd28, 4;
	add.s32 	%r76, %r76, 1;
	setp.ne.s32 	%p39, %r76, 0;
	@%p39 bra 	$L__BB3_14;
$L__BB3_15:
	setp.lt.s32 	%p40, %r31, 1;
	mov.f32 	%f305, 0f00000000;
	@%p40 bra 	$L__BB3_27;
	and.b32  	%r16, %r31, 7;
	setp.lt.u32 	%p41, %r31, 8;
	mov.f32 	%f305, 0f00000000;
	mov.b32 	%r80, 0;
	@%p41 bra 	$L__BB3_19;
	and.b32  	%r80, %r31, 2147483640;
	neg.s32 	%r79, %r80;
	add.s64 	%rd30, %rd1, 16;
	mov.f32 	%f305, 0f00000000;
$L__BB3_18:
	.pragma "nounroll";
	ld.global.f32 	%f88, [%rd30+-16];
	sub.f32 	%f89, %f88, %f296;
	fma.rn.f32 	%f90, %f89, 0f3BBB989D, 0f3F000000;
	cvt.sat.f32.f32 	%f91, %f90;
	mov.f32 	%f92, 0f4B400001;
	mov.f32 	%f93, 0f437C0000;
	fma.rm.f32 	%f94, %f91, %f93, %f92;
	add.f32 	%f95, %f94, 0fCB40007F;
	neg.f32 	%f96, %f95;
	fma.rn.f32 	%f97, %f89, 0f3FB8AA3B, %f96;
	fma.rn.f32 	%f98, %f89, 0f32A57060, %f97;
	mov.b32 	%r40, %f94;
	shl.b32 	%r41, %r40, 23;
	mov.b32 	%f99, %r41;
	ex2.approx.ftz.f32 	%f100, %f98;
	fma.rn.f32 	%f101, %f100, %f99, %f305;
	ld.global.f32 	%f102, [%rd30+-12];
	sub.f32 	%f103, %f102, %f296;
	fma.rn.f32 	%f104, %f103, 0f3BBB989D, 0f3F000000;
	cvt.sat.f32.f32 	%f105, %f104;
	fma.rm.f32 	%f106, %f105, %f93, %f92;
	add.f32 	%f107, %f106, 0fCB40007F;
	neg.f32 	%f108, %f107;
	fma.rn.f32 	%f109, %f103, 0f3FB8AA3B, %f108;
	fma.rn.f32 	%f110, %f103, 0f32A57060, %f109;
	mov.b32 	%r42, %f106;
	shl.b32 	%r43, %r42, 23;
	mov.b32 	%f111, %r43;
	ex2.approx.ftz.f32 	%f112, %f110;
	fma.rn.f32 	%f113, %f112, %f111, %f101;
	ld.global.f32 	%f114, [%rd30+-8];
	sub.f32 	%f115, %f114, %f296;
	fma.rn.f32 	%f116, %f115, 0f3BBB989D, 0f3F000000;
	cvt.sat.f32.f32 	%f117, %f116;
	fma.rm.f32 	%f118, %f117, %f93, %f92;
	add.f32 	%f119, %f118, 0fCB40007F;
	neg.f32 	%f120, %f119;
	fma.rn.f32 	%f121, %f115, 0f3FB8AA3B, %f120;
	fma.rn.f32 	%f122, %f115, 0f32A57060, %f121;
	mov.b32 	%r44, %f118;
	shl.b32 	%r45, %r44, 23;
	mov.b32 	%f123, %r45;
	ex2.approx.ftz.f32 	%f124, %f122;
	fma.rn.f32 	%f125, %f124, %f123, %f113;
	ld.global.f32 	%f126, [%rd30+-4];
	sub.f32 	%f127, %f126, %f296;
	fma.rn.f32 	%f128, %f127, 0f3BBB989D, 0f3F000000;
	cvt.sat.f32.f32 	%f129, %f128;
	fma.rm.f32 	%f130, %f129, %f93, %f92;
	add.f32 	%f131, %f130, 0fCB40007F;
	neg.f32 	%f132, %f131;
	fma.rn.f32 	%f133, %f127, 0f3FB8AA3B, %f132;
	fma.rn.f32 	%f134, %f127, 0f32A57060, %f133;
	mov.b32 	%r46, %f130;
	shl.b32 	%r47, %r46, 23;
	mov.b32 	%f135, %r47;
	ex2.approx.ftz.f32 	%f136, %f134;
	fma.rn.f32 	%f137, %f136, %f135, %f125;
	ld.global.f32 	%f138, [%rd30];
	sub.f32 	%f139, %f138, %f296;
	fma.rn.f32 	%f140, %f139, 0f3BBB989D, 0f3F000000;
	cvt.sat.f32.f32 	%f141, %f140;
	fma.rm.f32 	%f142, %f141, %f93, %f92;
	add.f32 	%f143, %f142, 0fCB40007F;
	neg.f32 	%f144, %f143;
	fma.rn.f32 	%f145, %f139, 0f3FB8AA3B, %f144;
	fma.rn.f32 	%f146, %f139, 0f32A57060, %f145;
	mov.b32 	%r48, %f142;
	shl.b32 	%r49, %r48, 23;
	mov.b32 	%f147, %r49;
	ex2.approx.ftz.f32 	%f148, %f146;
	fma.rn.f32 	%f149, %f148, %f147, %f137;
	ld.global.f32 	%f150, [%rd30+4];
	sub.f32 	%f151, %f150, %f296;
	fma.rn.f32 	%f152, %f151, 0f3BBB989D, 0f3F000000;
	cvt.sat.f32.f32 	%f153, %f152;
	fma.rm.f32 	%f154, %f153, %f93, %f92;
	add.f32 	%f155, %f154, 0fCB40007F;
	neg.f32 	%f156, %f155;
	fma.rn.f32 	%f157, %f151, 0f3FB8AA3B, %f156;
	fma.rn.f32 	%f158, %f151, 0f32A57060, %f157;
	mov.b32 	%r50, %f154;
	shl.b32 	%r51, %r50, 23;
	mov.b32 	%f159, %r51;
	ex2.approx.ftz.f32 	%f160, %f158;
	fma.rn.f32 	%f161, %f160, %f159, %f149;
	ld.global.f32 	%f162, [%rd30+8];
	sub.f32 	%f163, %f162, %f296;
	fma.rn.f32 	%f164, %f163, 0f3BBB989D, 0f3F000000;
	cvt.sat.f32.f32 	%f165, %f164;
	fma.rm.f32 	%f166, %f165, %f93, %f92;
	add.f32 	%f167, %f166, 0fCB40007F;
	neg.f32 	%f168, %f167;
	fma.rn.f32 	%f169, %f163, 0f3FB8AA3B, %f168;
	fma.rn.f32 	%f170, %f163, 0f32A57060, %f169;
	mov.b32 	%r52, %f166;
	shl.b32 	%r53, %r52, 23;
	mov.b32 	%f171, %r53;
	ex2.approx.ftz.f32 	%f172, %f170;
	fma.rn.f32 	%f173, %f172, %f171, %f161;
	ld.global.f32 	%f174, [%rd30+12];
	sub.f32 	%f175, %f174, %f296;
	fma.rn.f32 	%f176, %f175, 0f3BBB989D, 0f3F000000;
	cvt.sat.f32.f32 	%f177, %f176;
	fma.rm.f32 	%f178, %f177, %f93, %f92;
	add.f32 	%f179, %f178, 0fCB40007F;
	neg.f32 	%f180, %f179;
	fma.rn.f32 	%f181, %f175, 0f3FB8AA3B, %f180;
	fma.rn.f32 	%f182, %f175, 0f32A57060, %f181;
	mov.b32 	%r54, %f178;
	shl.b32 	%r55, %r54, 23;
	mov.b32 	%f183, %r55;
	ex2.approx.ftz.f32 	%f184, %f182;
	fma.rn.f32 	%f305, %f184, %f183, %f173;
	add.s32 	%r79, %r79, 8;
	add.s64 	%rd30, %rd30, 32;
	setp.ne.s32 	%p42, %r79, 0;
	@%p42 bra 	$L__BB3_18;
$L__BB3_19:
	setp.eq.s32 	%p43, %r16, 0;
	@%p43 bra 	$L__BB3_27;
	and.b32  	%r26, %r31, 3;
	setp.lt.u32 	%p44, %r16, 4;
	@%p44 bra 	$L__BB3_22;
	mul.wide.u32 	%rd18, %r80, 4;
	add.s64 	%rd19, %rd1, %rd18;
	ld.global.f32 	%f186, [%rd19];
	sub.f32 	%f187, %f186, %f296;
	fma.rn.f32 	%f188, %f187, 0f3BBB989D, 0f3F000000;
	cvt.sat.f32.f32 	%f189, %f188;
	mov.f32 	%f190, 0f4B400001;
	mov.f32 	%f191, 0f437C0000;
	fma.rm.f32 	%f192, %f189, %f191, %f190;
	add.f32 	%f193, %f192, 0fCB40007F;
	neg.f32 	%f194, %f193;
	fma.rn.f32 	%f195, %f187, 0f3FB8AA3B, %f194;
	fma.rn.f32 	%f196, %f187, 0f32A57060, %f195;
	mov.b32 	%r56, %f192;
	shl.b32 	%r57, %r56, 23;
	mov.b32 	%f197, %r57;
	ex2.approx.ftz.f32 	%f198, %f196;
	fma.rn.f32 	%f199, %f198, %f197, %f305;
	ld.global.f32 	%f200, [%rd19+4];
	sub.f32 	%f201, %f200, %f296;
	fma.rn.f32 	%f202, %f201, 0f3BBB989D, 0f3F000000;
	cvt.sat.f32.f32 	%f203, %f202;
	fma.rm.f32 	%f204, %f203, %f191, %f190;
	add.f32 	%f205, %f204, 0fCB40007F;
	neg.f32 	%f206, %f205;
	fma.rn.f32 	%f207, %f201, 0f3FB8AA3B, %f206;
	fma.rn.f32 	%f208, %f201, 0f32A57060, %f207;
	mov.b32 	%r58, %f204;
	shl.b32 	%r59, %r58, 23;
	mov.b32 	%f209, %r59;
	ex2.approx.ftz.f32 	%f210, %f208;
	fma.rn.f32 	%f211, %f210, %f209, %f199;
	ld.global.f32 	%f212, [%rd19+8];
	sub.f32 	%f213, %f212, %f296;
	fma.rn.f32 	%f214, %f213, 0f3BBB989D, 0f3F000000;
	cvt.sat.f32.f32 	%f215, %f214;
	fma.rm.f32 	%f216, %f215, %f191, %f190;
	add.f32 	%f217, %f216, 0fCB40007F;
	neg.f32 	%f218, %f217;
	fma.rn.f32 	%f219, %f213, 0f3FB8AA3B, %f218;
	fma.rn.f32 	%f220, %f213, 0f32A57060, %f219;
	mov.b32 	%r60, %f216;
	shl.b32 	%r61, %r60, 23;
	mov.b32 	%f221, %r61;
	ex2.approx.ftz.f32 	%f222, %f220;
	fma.rn.f32 	%f223, %f222, %f221, %f211;
	ld.global.f32 	%f224, [%rd19+12];
	sub.f32 	%f225, %f224, %f296;
	fma.rn.f32 	%f226, %f225, 0f3BBB989D, 0f3F000000;
	cvt.sat.f32.f32 	%f227, %f226;
	fma.rm.f32 	%f228, %f227, %f191, %f190;
	add.f32 	%f229, %f228, 0fCB40007F;
	neg.f32 	%f230, %f229;
	fma.rn.f32 	%f231, %f225, 0f3FB8AA3B, %f230;
	fma.rn.f32 	%f232, %f225, 0f32A57060, %f231;
	mov.b32 	%r62, %f228;
	shl.b32 	%r63, %r62, 23;
	mov.b32 	%f233, %r63;
	ex2.approx.ftz.f32 	%f234, %f232;
	fma.rn.f32 	%f305, %f234, %f233, %f223;
	add.s32 	%r80, %r80, 4;
$L__BB3_22:
	setp.eq.s32 	%p45, %r26, 0;
	@%p45 bra 	$L__BB3_27;
	setp.eq.s32 	%p46, %r26, 1;
	@%p46 bra 	$L__BB3_25;
	mul.wide.u32 	%rd20, %r80, 4;
	add.s64 	%rd21, %rd1, %rd20;
	ld.global.f32 	%f236, [%rd21];
	sub.f32 	%f237, %f236, %f296;
	fma.rn.f32 	%f238, %f237, 0f3BBB989D, 0f3F000000;
	cvt.sat.f32.f32 	%f239, %f238;
	mov.f32 	%f240, 0f4B400001;
	mov.f32 	%f241, 0f437C0000;
	fma.rm.f32 	%f242, %f239, %f241, %f240;
	add.f32 	%f243, %f242, 0fCB40007F;
	neg.f32 	%f244, %f243;
	fma.rn.f32 	%f245, %f237, 0f3FB8AA3B, %f244;
	fma.rn.f32 	%f246, %f237, 0f32A57060, %f245;
	mov.b32 	%r64, %f242;
	shl.b32 	%r65, %r64, 23;
	mov.b32 	%f247, %r65;
	ex2.approx.ftz.f32 	%f248, %f246;
	fma.rn.f32 	%f249, %f248, %f247, %f305;
	ld.global.f32 	%f250, [%rd21+4];
	sub.f32 	%f251, %f250, %f296;
	fma.rn.f32 	%f252, %f251, 0f3BBB989D, 0f3F000000;
	cvt.sat.f32.f32 	%f253, %f252;
	fma.rm.f32 	%f254, %f253, %f241, %f240;
	add.f32 	%f255, %f254, 0fCB40007F;
	neg.f32 	%f256, %f255;
	fma.rn.f32 	%f257, %f251, 0f3FB8AA3B, %f256;
	fma.rn.f32 	%f258, %f251, 0f32A57060, %f257;
	mov.b32 	%r66, %f254;
	shl.b32 	%r67, %r66, 23;
	mov.b32 	%f259, %r67;
	ex2.approx.ftz.f32 	%f260, %f258;
	fma.rn.f32 	%f305, %f260, %f259, %f249;
	add.s32 	%r80, %r80, 2;
$L__BB3_25:
	and.b32  	%r68, %r31, 1;
	setp.eq.b32 	%p47, %r68, 1;
	not.pred 	%p48, %p47;
	@%p48 bra 	$L__BB3_27;
	mul.wide.u32 	%rd22, %r80, 4;
	add.s64 	%rd23, %rd1, %rd22;
	ld.global.f32 	%f261, [%rd23];
	sub.f32 	%f262, %f261, %f296;
	fma.rn.f32 	%f263, %f262, 0f3BBB989D, 0f3F000000;
	cvt.sat.f32.f32 	%f264, %f263;
	mov.f32 	%f265, 0f4B400001;
	mov.f32 	%f266, 0f437C0000;
	fma.rm.f32 	%f267, %f264, %f266, %f265;
	add.f32 	%f268, %f267, 0fCB40007F;
	neg.f32 	%f269, %f268;
	fma.rn.f32 	%f270, %f262, 0f3FB8AA3B, %f269;
	fma.rn.f32 	%f271, %f262, 0f32A57060, %f270;
	mov.b32 	%r69, %f267;
	shl.b32 	%r70, %r69, 23;
	mov.b32 	%f272, %r70;
	ex2.approx.ftz.f32 	%f273, %f271;
	fma.rn.f32 	%f305, %f273, %f272, %f305;
$L__BB3_27:
	mul.wide.s32 	%rd24, %r1, 4;
	add.s64 	%rd25, %rd1, %rd24;
	ld.global.f32 	%f274, [%rd25];
	sub.f32 	%f275, %f274, %f296;
	fma.rn.f32 	%f276, %f275, 0f3BBB989D, 0f3F000000;
	cvt.sat.f32.f32 	%f277, %f276;
	mov.f32 	%f278, 0f4B400001;
	mov.f32 	%f279, 0f437C0000;
	fma.rm.f32 	%f280, %f277, %f279, %f278;
	add.f32 	%f281, %f280, 0fCB40007F;
	neg.f32 	%f282, %f281;
	fma.rn.f32 	%f283, %f275, 0f3FB8AA3B, %f282;
	fma.rn.f32 	%f284, %f275, 0f32A57060, %f283;
	mov.b32 	%r71, %f280;
	shl.b32 	%r72, %r71, 23;
	mov.b32 	%f285, %r72;
	ex2.approx.ftz.f32 	%f286, %f284;
	mul.f32 	%f287, %f286, %f285;
	div.rn.f32 	%f288, %f287, %f305;
	cvta.to.global.u64 	%rd26, %rd11;
	add.s64 	%rd27, %rd26, %rd24;
	st.global.f32 	[%rd27], %f288;
$L__BB3_28:
	ret;

}


// ===== COMPILED SASS (sm_100) =====

	.target	sm_100

	.elftype	@"ET_EXEC"


//--------------------- .note.nv.tkinfo           --------------------------
	.section	.note.nv.tkinfo,"",@"SHT_NOTE"
	.sectionflags	@"SHF_NOTE_NV_TKINFO"
	.tkinfo
        /*0018*/ 	.word	0x00000002
        /*0030*/ 	.string	""
        /*0030*/ 	.string	"ptxas"
        /*0030*/ 	.string	"Cuda compilation tools, release 13.0, V13.0.88"
        /*0030*/ 	.string	"Build cuda_13.0.r13.0/compiler.36424714_0"
        /*0030*/ 	.string	"-arch sm_100 -m 64 "



//--------------------- .note.nv.cuinfo           --------------------------
	.section	.note.nv.cuinfo,"",@"SHT_NOTE"
	.sectionflags	@"SHF_NOTE_NV_CUINFO"
        /*0018*/ 	.short	0x0002
        /*001a*/ 	.short	0x0064
        /*001c*/ 	.short	0x0082
	.zero		2


//--------------------- .nv.info                  --------------------------
	.section	.nv.info,"",@"SHT_CUDA_INFO"
	.align	4


	//----- nvinfo : EIATTR_REGCOUNT
	.align		4
        /*0000*/ 	.byte	0x04, 0x2f
        /*0002*/ 	.short	(.L_1 - .L_0)
	.align		4
.L_0:
        /*0004*/ 	.word	index@(_Z7mm_cudaPKfS0_Pfii)
        /*0008*/ 	.word	0x0000001e


	//----- nvinfo : EIATTR_FRAME_SIZE
	.align		4
.L_1:
        /*000c*/ 	.byte	0x04, 0x11
        /*000e*/ 	.short	(.L_3 - .L_2)
	.align		4
.L_2:
        /*0010*/ 	.word	index@(_Z7mm_cudaPKfS0_Pfii)
        /*0014*/ 	.word	0x00000000


	//----- nvinfo : EIATTR_REGCOUNT
	.align		4
.L_3:
        /*0018*/ 	.byte	0x04, 0x2f
        /*001a*/ 	.short	(.L_5 - .L_4)
	.align		4
.L_4:
        /*001c*/ 	.word	index@(_Z9Tanh_cudaPfPKfi)
        /*0020*/ 	.word	0x0000000d


	//----- nvinfo : EIATTR_FRAME_SIZE
	.align		4
.L_5:
        /*0024*/ 	.byte	0x04, 0x11
        /*0026*/ 	.short	(.L_7 - .L_6)
	.align		4
.L_6:
        /*0028*/ 	.word	index@(_Z9Tanh_cudaPfPKfi)
        /*002c*/ 	.word	0x00000000


	//----- nvinfo : EIATTR_REGCOUNT
	.align		4
.L_7:
        /*0030*/ 	.byte	0x04, 0x2f
        /*0032*/ 	.short	(.L_9 - .L_8)
	.align		4
.L_8:
        /*0034*/ 	.word	index@(_Z10addmm_cudaPKfS0_S0_Pfii)
        /*0038*/ 	.word	0x0000001e


	//----- nvinfo : EIATTR_FRAME_SIZE
	.align		4
.L_9:
        /*003c*/ 	.byte	0x04, 0x11
        /*003e*/ 	.short	(.L_11 - .L_10)
	.align		4
.L_10:
        /*0040*/ 	.word	index@(_Z10addmm_cudaPKfS0_S0_Pfii)
        /*0044*/ 	.word	0x00000000


	//----- nvinfo : EIATTR_REGCOUNT
	.align		4
.L_11:
        /*0048*/ 	.byte	0x04, 0x2f
        /*004a*/ 	.short	(.L_13 - .L_12)
	.align		4
.L_12:
        /*004c*/ 	.word	index@(_Z14softmax_1_cudaPfS_i)
        /*0050*/ 	.word	0x00000020


	//----- nvinfo : EIATTR_FRAME_SIZE
	.align		4
.L_13:
        /*0054*/ 	.byte	0x04, 0x11
        /*0056*/ 	.short	(.L_15 - .L_14)
	.align		4
.L_14:
        /*0058*/ 	.word	index@($__internal_0_$__cuda_sm3x_div_rn_noftz_f32_slowpath)
        /*005c*/ 	.word	0x00000000


	//----- nvinfo : EIATTR_FRAME_SIZE
	.align		4
.L_15:
        /*0060*/ 	.byte	0x04, 0x11
        /*0062*/ 	.short	(.L_17 - .L_16)
	.align		4
.L_16:
        /*0064*/ 	.word	index@(_Z14softmax_1_cudaPfS_i)
        /*0068*/ 	.word	0x00000000


	//----- nvinfo : EIATTR_MIN_STACK_SIZE
	.align		4
.L_17:
        /*006c*/ 	.byte	0x04, 0x12
        /*006e*/ 	.short	(.L_19 - .L_18)
	.align		4
.L_18:
        /*0070*/ 	.word	index@(_Z14softmax_1_cudaPfS_i)
        /*0074*/ 	.word	0x00000000


	//----- nvinfo : EIATTR_MIN_STACK_SIZE
	.align		4
.L_19:
        /*0078*/ 	.byte	0x04, 0x12
        /*007a*/ 	.short	(.L_21 - .L_20)
	.align		4
.L_20:
        /*007c*/ 	.word	index@(_Z10addmm_cudaPKfS0_S0_Pfii)
        /*0080*/ 	.word	0x00000000


	//----- nvinfo : EIATTR_MIN_STACK_SIZE
	.align		4
.L_21:
        /*0084*/ 	.byte	0x04, 0x12
        /*0086*/ 	.short	(.L_23 - .L_22)
	.align		4
.L_22:
        /*0088*/ 	.word	index@(_Z9Tanh_cudaPfPKfi)
        /*008c*/ 	.word	0x00000000


	//----- nvinfo : EIATTR_MIN_STACK_SIZE
	.align		4
.L_23:
        /*0090*/ 	.byte	0x04, 0x12
        /*0092*/ 	.short	(.L_25 - .L_24)
	.align		4
.L_24:
        /*0094*/ 	.word	index@(_Z7mm_cudaPKfS0_Pfii)
        /*0098*/ 	.word	0x00000000
.L_25:


//--------------------- .nv.compat                --------------------------
	.section	.nv.compat,"",@"SHT_CUDA_COMPAT_INFO"
	.align	4
        /*0000*/ 	.byte	0x02, 0x09, 0x00, 0x00, 0x02, 0x02, 0x01, 0x00, 0x02, 0x05, 0x05, 0x00, 0x03, 0x07, 0x01, 0x01
        /*0010*/ 	.byte	0x02, 0x03, 0x00, 0x00, 0x02, 0x06, 0x01, 0x00, 0x04, 0x0b, 0x08, 0x00, 0x01, 0x00, 0x00, 0x00
        /*0020*/ 	.byte	0x00, 0x00, 0x00, 0x00


//--------------------- .nv.info._Z14softmax_1_cudaPfS_i --------------------------
	.section	.nv.info._Z14softmax_1_cudaPfS_i,"",@"SHT_CUDA_INFO"
	.sectionflags	@""
	.align	4


	//----- nvinfo : EIATTR_CUDA_API_VERSION
	.align		4
        /*0000*/ 	.byte	0x04, 0x37
        /*0002*/ 	.short	(.L_27 - .L_26)
.L_26:
        /*0004*/ 	.word	0x00000082


	//----- nvinfo : EIATTR_KPARAM_INFO
	.align		4
.L_27:
        /*0008*/ 	.byte	0x04, 0x17
        /*000a*/ 	.short	(.L_29 - .L_28)
.L_28:
        /*000c*/ 	.word	0x00000000
        /*0010*/ 	.short	0x0002
        /*0012*/ 	.short	0x0010
        /*0014*/ 	.byte	0x00, 0xf0, 0x11, 0x00


	//----- nvinfo : EIATTR_KPARAM_INFO
	.align		4
.L_29:
        /*0018*/ 	.byte	0x04, 0x17
        /*001a*/ 	.short	(.L_31 - .L_30)
.L_30:
        /*001c*/ 	.word	0x00000000
        /*0020*/ 	.short	0x0001
        /*0022*/ 	.short	0x0008
        /*0024*/ 	.byte	0x00, 0xf5, 0x21, 0x00


	//----- nvinfo : EIATTR_KPARAM_INFO
	.align		4
.L_31:
        /*0028*/ 	.byte	0x04, 0x17
        /*002a*/ 	.short	(.L_33 - .L_32)
.L_32:
        /*002c*/ 	.word	0x00000000
        /*0030*/ 	.short	0x0000
        /*0032*/ 	.short	0x0000
        /*0034*/ 	.byte	0x00, 0xf5, 0x21, 0x00


	//----- nvinfo : EIATTR_SPARSE_MMA_MASK
	.align		4
.L_33:
        /*0038*/ 	.byte	0x03, 0x50
        /*003a*/ 	.short	0x0000


	//----- nvinfo : EIATTR_MAXREG_COUNT
	.align		4
        /*003c*/ 	.byte	0x03, 0x1b
        /*003e*/ 	.short	0x00ff


	//----- nvinfo : EIATTR_MERCURY_ISA_VERSION
	.align		4
        /*0040*/ 	.byte	0x03, 0x5f
        /*0042*/ 	.short	0x0101


	//----- nvinfo : EIATTR_VRC_CTA_INIT_COUNT
	.align		4
        /*0044*/ 	.byte	0x02, 0x4a
	.zero		1
	.zero		1


	//----- nvinfo : EIATTR_EXIT_INSTR_OFFSETS
	.align		4
        /*0048*/ 	.byte	0x04, 0x1c
        /*004a*/ 	.short	(.L_35 - .L_34)


	//   ....[0]....
.L_34:
        /*004c*/ 	.word	0x00000070


	//   ....[1]....
        /*0050*/ 	.word	0x000017b0


	//----- nvinfo : EIATTR_CRS_STACK_SIZE
	.align		4
.L_35:
        /*0054*/ 	.byte	0x04, 0x1e
        /*0056*/ 	.short	(.L_37 - .L_36)
.L_36:
        /*0058*/ 	.word	0x00000000


	//----- nvinfo : EIATTR_CBANK_PARAM_SIZE
	.align		4
.L_37:
        /*005c*/ 	.byte	0x03, 0x19
        /*005e*/ 	.short	0x0014


	//----- nvinfo : EIATTR_PARAM_CBANK
	.align		4
        /*0060*/ 	.byte	0x04, 0x0a
        /*0062*/ 	.short	(.L_39 - .L_38)
	.align		4
.L_38:
        /*0064*/ 	.word	index@(.nv.constant0._Z14softmax_1_cudaPfS_i)
        /*0068*/ 	.short	0x0380
        /*006a*/ 	.short	0x0014


	//----- nvinfo : EIATTR_SW_WAR
	.align		4
.L_39:
        /*006c*/ 	.byte	0x04, 0x36
        /*006e*/ 	.short	(.L_41 - .L_40)
.L_40:
        /*0070*/ 	.word	0x00000008
.L_41:


//--------------------- .nv.info._Z10addmm_cudaPKfS0_S0_Pfii --------------------------
	.section	.nv.info._Z10addmm_cudaPKfS0_S0_Pfii,"",@"SHT_CUDA_INFO"
	.sectionflags	@""
	.align	4


	//----- nvinfo : EIATTR_CUDA_API_VERSION
	.align		4
        /*0000*/ 	.byte	0x04, 0x37
        /*0002*/ 	.short	(.L_43 - .L_42)
.L_42:
        /*0004*/ 	.word	0x00000082


	//----- nvinfo : EIATTR_KPARAM_INFO
	.align		4
.L_43:
        /*0008*/ 	.byte	0x04, 0x17
        /*000a*/ 	.short	(.L_45 - .L_44)
.L_44:
        /*000c*/ 	.word	0x00000000
        /*0010*/ 	.short	0x0005
        /*0012*/ 	.short	0x0024
        /*0014*/ 	.byte	0x00, 0xf0, 0x11, 0x00


	//----- nvinfo : EIATTR_KPARAM_INFO
	.align		4
.L_45:
        /*0018*/ 	.byte	0x04, 0x17
        /*001a*/ 	.short	(.L_47 - .L_46)
.L_46:
        /*001c*/ 	.word	0x00000000
        /*0020*/ 	.short	0x0004
        /*0022*/ 	.short	0x0020
        /*0024*/ 	.byte	0x00, 0xf0, 0x11, 0x00


	//----- nvinfo : EIATTR_KPARAM_INFO
	.align		4
.L_47:
        /*0028*/ 	.byte	0x04, 0x17
        /*002a*/ 	.short	(.L_49 - .L_48)
.L_48:
        /*002c*/ 	.word	0x00000000
        /*0030*/ 	.short	0x0003
        /*0032*/ 	.short	0x0018
        /*0034*/ 	.byte	0x00, 0xf5, 0x21, 0x00


	//----- nvinfo : EIATTR_KPARAM_INFO
	.align		4
.L_49:
        /*0038*/ 	.byte	0x04, 0x17
        /*003a*/ 	.short	(.L_51 - .L_50)
.L_50:
        /*003c*/ 	.word	0x00000000
        /*0040*/ 	.short	0x0002
        /*0042*/ 	.short	0x0010
        /*0044*/ 	.byte	0x00, 0xf5, 0x21, 0x00


	//----- nvinfo : EIATTR_KPARAM_INFO
	.align		4
.L_51:
        /*0048*/ 	.byte	0x04, 0x17
        /*004a*/ 	.short	(.L_53 - .L_52)
.L_52:
        /*004c*/ 	.word	0x00000000
        /*0050*/ 	.short	0x0001
        /*0052*/ 	.short	0x0008
        /*0054*/ 	.byte	0x00, 0xf5, 0x21, 0x00


	//----- nvinfo : EIATTR_KPARAM_INFO
	.align		4
.L_53:
        /*0058*/ 	.byte	0x04, 0x17
        /*005a*/ 	.short	(.L_55 - .L_54)
.L_54:
        /*005c*/ 	.word	0x00000000
        /*0060*/ 	.short	0x0000
        /*0062*/ 	.short	0x0000
        /*0064*/ 	.byte	0x00, 0xf5, 0x21, 0x00


	//----- nvinfo : EIATTR_SPARSE_MMA_MASK
	.align		4
.L_55:
        /*0068*/ 	.byte	0x03, 0x50
        /*006a*/ 	.short	0x0000


	//----- nvinfo : EIATTR_MAXREG_COUNT
	.align		4
        /*006c*/ 	.byte	0x03, 0x1b
        /*006e*/ 	.short	0x00ff


	//----- nvinfo : EIATTR_MERCURY_ISA_VERSION
	.align		4
        /*0070*/ 	.byte	0x03, 0x5f
        /*0072*/ 	.short	0x0101


	//----- nvinfo : EIATTR_VRC_CTA_INIT_COUNT
	.align		4
        /*0074*/ 	.byte	0x02, 0x4a
	.zero		1
	.zero		1


	//----- nvinfo : EIATTR_EXIT_INSTR_OFFSETS
	.align		4
        /*0078*/ 	.byte	0x04, 0x1c
        /*007a*/ 	.short	(.L_57 - .L_56)


	//   ....[0]....
.L_56:
        /*007c*/ 	.word	0x00000070


	//   ....[1]....
        /*0080*/ 	.word	0x00000a90


	//----- nvinfo : EIATTR_CBANK_PARAM_SIZE
	.align		4
.L_57:
        /*0084*/ 	.byte	0x03, 0x19
        /*0086*/ 	.short	0x0028


	//----- nvinfo : EIATTR_PARAM_CBANK
	.align		4
        /*0088*/ 	.byte	0x04, 0x0a
        /*008a*/ 	.short	(.L_59 - .L_58)
	.align		4
.L_58:
        /*008c*/ 	.word	index@(.nv.constant0._Z10addmm_cudaPKfS0_S0_Pfii)
        /*0090*/ 	.short	0x0380
        /*0092*/ 	.short	0x0028


	//----- nvinfo : EIATTR_SW_WAR
	.align		4
.L_59:
        /*0094*/ 	.byte	0x04, 0x36
        /*0096*/ 	.short	(.L_61 - .L_60)
.L_60:
        /*0098*/ 	.word	0x00000008
.L_61:


//--------------------- .nv.info._Z9Tanh_cudaPfPKfi --------------------------
	.section	.nv.info._Z9Tanh_cudaPfPKfi,"",@"SHT_CUDA_INFO"
	.sectionflags	@""
	.align	4


	//----- nvinfo : EIATTR_CUDA_API_VERSION
	.align		4
        /*0000*/ 	.byte	0x04, 0x37
        /*0002*/ 	.short	(.L_63 - .L_62)
.L_62:
        /*0004*/ 	.word	0x00000082


	//----- nvinfo : EIATTR_KPARAM_INFO
	.align		4
.L_63:
        /*0008*/ 	.byte	0x04, 0x17
        /*000a*/ 	.short	(.L_65 - .L_64)
.L_64:
        /*000c*/ 	.word	0x00000000
        /*0010*/ 	.short	0x0002
        /*0012*/ 	.short	0x0010
        /*0014*/ 	.byte	0x00, 0xf0, 0x11, 0x00


	//----- nvinfo : EIATTR_KPARAM_INFO
	.align		4
.L_65:
        /*0018*/ 	.byte	0x04, 0x17
        /*001a*/ 	.short	(.L_67 - .L_66)
.L_66:
        /*001c*/ 	.word	0x00000000
        /*0020*/ 	.short	0x0001
        /*0022*/ 	.short	0x0008
        /*0024*/ 	.byte	0x00, 0xf5, 0x21, 0x00


	//----- nvinfo : EIATTR_KPARAM_INFO
	.align		4
.L_67:
        /*0028*/ 	.byte	0x04, 0x17
        /*002a*/ 	.short	(.L_69 - .L_68)
.L_68:
        /*002c*/ 	.word	0x00000000
        /*0030*/ 	.short	0x0000
        /*0032*/ 	.short	0x0000
        /*0034*/ 	.byte	0x00, 0xf5, 0x21, 0x00


	//----- nvinfo : EIATTR_SPARSE_MMA_MASK
	.align		4
.L_69:
        /*0038*/ 	.byte	0x03, 0x50
        /*003a*/ 	.short	0x0000


	//----- nvinfo : EIATTR_MAXREG_COUNT
	.align		4
        /*003c*/ 	.byte	0x03, 0x1b
        /*003e*/ 	.short	0x00ff


	//----- nvinfo : EIATTR_MERCURY_ISA_VERSION
	.align		4
        /*0040*/ 	.byte	0x03, 0x5f
        /*0042*/ 	.short	0x0101


	//----- nvinfo : EIATTR_VRC_CTA_INIT_COUNT
	.align		4
        /*0044*/ 	.byte	0x02, 0x4a
	.zero		1
	.zero		1


	//----- nvinfo : EIATTR_EXIT_INSTR_OFFSETS
	.align		4
        /*0048*/ 	.byte	0x04, 0x1c
        /*004a*/ 	.short	(.L_71 - .L_70)


	//   ....[0]....
.L_70:
        /*004c*/ 	.word	0x00000070


	//   ....[1]....
        /*0050*/ 	.word	0x00000220


	//----- nvinfo : EIATTR_CBANK_PARAM_SIZE
	.align		4
.L_71:
        /*0054*/ 	.byte	0x03, 0x19
        /*0056*/ 	.short	0x0014


	//----- nvinfo : EIATTR_PARAM_CBANK
	.align		4
        /*0058*/ 	.byte	0x04, 0x0a
        /*005a*/ 	.short	(.L_73 - .L_72)
	.align		4
.L_72:
        /*005c*/ 	.word	index@(.nv.constant0._Z9Tanh_cudaPfPKfi)
        /*0060*/ 	.short	0x0380
        /*0062*/ 	.short	0x0014


	//----- nvinfo : EIATTR_SW_WAR
	.align		4
.L_73:
        /*0064*/ 	.byte	0x04, 0x36
        /*0066*/ 	.short	(.L_75 - .L_74)
.L_74:
        /*0068*/ 	.word	0x00000008
.L_75:


//--------------------- .nv.info._Z7mm_cudaPKfS0_Pfii --------------------------
	.section	.nv.info._Z7mm_cudaPKfS0_Pfii,"",@"SHT_CUDA_INFO"
	.sectionflags	@""
	.align	4


	//----- nvinfo : EIATTR_CUDA_API_VERSION
	.align		4
        /*0000*/ 	.byte	0x04, 0x37
        /*0002*/ 	.short	(.L_77 - .L_76)
.L_76:
        /*0004*/ 	.word	0x00000082


	//----- nvinfo : EIATTR_KPARAM_INFO
	.align		4
.L_77:
        /*0008*/ 	.byte	0x04, 0x17
        /*000a*/ 	.short	(.L_79 - .L_78)
.L_78:
        /*000c*/ 	.word	0x00000000
        /*0010*/ 	.short	0x0004
        /*0012*/ 	.short	0x001c
        /*0014*/ 	.byte	0x00, 0xf0, 0x11, 0x00


	//----- nvinfo : EIATTR_KPARAM_INFO
	.align		4
.L_79:
        /*0018*/ 	.byte	0x04, 0x17
        /*001a*/ 	.short	(.L_81 - .L_80)
.L_80:
        /*001c*/ 	.word	0x00000000
        /*0020*/ 	.short	0x0003
        /*0022*/ 	.short	0x0018
        /*0024*/ 	.byte	0x00, 0xf0, 0x11, 0x00


	//----- nvinfo : EIATTR_KPARAM_INFO
	.align		4
.L_81:
        /*0028*/ 	.byte	0x04, 0x17
        /*002a*/ 	.short	(.L_83 - .L_82)
.L_82:
        /*002c*/ 	.word	0x00000000
        /*0030*/ 	.short	0x0002
        /*0032*/ 	.short	0x0010
        /*0034*/ 	.byte	0x00, 0xf5, 0x21, 0x00


	//----- nvinfo : EIATTR_KPARAM_INFO
	.align		4
.L_83:
        /*0038*/ 	.byte	0x04, 0x17
        /*003a*/ 	.short	(.L_85 - .L_84)
.L_84:
        /*003c*/ 	.word	0x00000000
        /*0040*/ 	.short	0x0001
        /*0042*/ 	.short	0x0008
        /*0044*/ 	.byte	0x00, 0xf5, 0x21, 0x00


	//----- nvinfo : EIATTR_KPARAM_INFO
	.align		4
.L_85:
        /*0048*/ 	.byte	0x04, 0x17
        /*004a*/ 	.short	(.L_87 - .L_86)
.L_86:
        /*004c*/ 	.word	0x00000000
        /*0050*/ 	.short	0x0000
        /*0052*/ 	.short	0x0000
        /*0054*/ 	.byte	0x00, 0xf5, 0x21, 0x00


	//----- nvinfo : EIATTR_SPARSE_MMA_MASK
	.align		4
.L_87:
        /*0058*/ 	.byte	0x03, 0x50
        /*005a*/ 	.short	0x0000


	//----- nvinfo : EIATTR_MAXREG_COUNT
	.align		4
        /*005c*/ 	.byte	0x03, 0x1b
        /*005e*/ 	.short	0x00ff


	//----- nvinfo : EIATTR_MERCURY_ISA_VERSION
	.align		4
        /*0060*/ 	.byte	0x03, 0x5f
        /*0062*/ 	.short	0x0101


	//----- nvinfo : EIATTR_VRC_CTA_INIT_COUNT
	.align		4
        /*0064*/ 	.byte	0x02, 0x4a
	.zero		1
	.zero		1


	//----- nvinfo : EIATTR_EXIT_INSTR_OFFSETS
	.align		4
        /*0068*/ 	.byte	0x04, 0x1c
        /*006a*/ 	.short	(.L_89 - .L_88)


	//   ....[0]....
.L_88:
        /*006c*/ 	.word	0x00000070


	//   ....[1]....
        /*0070*/ 	.word	0x00000a90


	//----- nvinfo : EIATTR_CBANK_PARAM_SIZE
	.align		4
.L_89:
        /*0074*/ 	.byte	0x03, 0x19
        /*0076*/ 	.short	0x0020


	//----- nvinfo : EIATTR_PARAM_CBANK
	.align		4
        /*0078*/ 	.byte	0x04, 0x0a
        /*007a*/ 	.short	(.L_91 - .L_90)
	.align		4
.L_90:
        /*007c*/ 	.word	index@(.nv.constant0._Z7mm_cudaPKfS0_Pfii)
        /*0080*/ 	.short	0x0380
        /*0082*/ 	.short	0x0020


	//----- nvinfo : EIATTR_SW_WAR
	.align		4
.L_91:
        /*0084*/ 	.byte	0x04, 0x36
        /*0086*/ 	.short	(.L_93 - .L_92)
.L_92:
        /*0088*/ 	.word	0x00000008
.L_93:


//--------------------- .nv.callgraph             --------------------------
	.section	.nv.callgraph,"",@"SHT_CUDA_CALLGRAPH"
	.align	4
	.sectionentsize	8
	.align		4
        /*0000*/ 	.word	0x00000000
	.align		4
        /*0004*/ 	.word	0xffffffff
	.align		4
        /*0008*/ 	.word	0x00000000
	.align		4
        /*000c*/ 	.word	0xfffffffe
	.align		4
        /*0010*/ 	.word	0x00000000
	.align		4
        /*0014*/ 	.word	0xfffffffd
	.align		4
        /*0018*/ 	.word	0x00000000
	.align		4
        /*001c*/ 	.word	0xfffffffc


//--------------------- .text._Z14softmax_1_cudaPfS_i --------------------------
	.section	.text._Z14softmax_1_cudaPfS_i,"ax",@progbits
	.align	128
        .global         _Z14softmax_1_cudaPfS_i
        .type           _Z14softmax_1_cudaPfS_i,@function
        .size           _Z14softmax_1_cudaPfS_i,(.L_x_40 - _Z14softmax_1_cudaPfS_i)
        .other          _Z14softmax_1_cudaPfS_i,@"STO_CUDA_ENTRY STV_DEFAULT"
_Z14softmax_1_cudaPfS_i:
.text._Z14softmax_1_cudaPfS_i:
[----:B------:R-:W-:Y:S01]  /*0000*/  LDC R1, c[0x0][0x37c] ;  /* 0x0000df00ff017b82 */ /* 0x000fe20000000800 */
[----:B------:R-:W0:Y:S07]  /*0010*/  S2R R2, SR_TID.X ;  /* 0x0000000000027919 */ /* 0x000e2e0000002100 */
[----:B------:R-:W0:Y:S01]  /*0020*/  S2UR UR4, SR_CTAID.X ;  /* 0x00000000000479c3 */ /* 0x000e220000002500 */
[----:B------:R-:W1:Y:S07]  /*0030*/  LDCU UR5, c[0x0][0x390] ;  /* 0x00007200ff0577ac */ /* 0x000e6e0008000800 */
[----:B------:R-:W0:Y:S02]  /*0040*/  LDC R3, c[0x0][0x360] ;  /* 0x0000d800ff037b82 */ /* 0x000e240000000800 */
[----:B0-----:R-:W-:-:S05]  /*0050*/  IMAD R2, R3, UR4, R2 ;  /* 0x0000000403027c24 */ /* 0x001fca000f8e0202 */
[----:B-1----:R-:W-:-:S13]  /*0060*/  ISETP.GE.AND P0, PT, R2, UR5, PT ;  /* 0x0000000502007c0c */ /* 0x002fda000bf06270 */
[----:B------:R-:W-:Y:S05]  /*0070*/  @P0 EXIT ;  /* 0x000000000000094d */ /* 0x000fea0003800000 */
[----:B------:R-:W0:Y:S01]  /*0080*/  LDC.64 R4, c[0x0][0x380] ;  /* 0x0000e000ff047b82 */ /* 0x000e220000000a00 */
[----:B------:R-:W0:Y:S02]  /*0090*/  LDCU.64 UR10, c[0x0][0x358] ;  /* 0x00006b00ff0a77ac */ /* 0x000e240008000a00 */
[----:B0-----:R0:W5:Y:S01]  /*00a0*/  LDG.E R0, desc[UR10][R4.64] ;  /* 0x0000000a04007981 */ /* 0x001162000c1e1900 */
[----:B------:R-:W-:-:S09]  /*00b0*/  UISETP.GE.AND UP0, UPT, UR5, 0x2, UPT ;  /* 0x000000020500788c */ /* 0x000fd2000bf06270 */
[----:B0-----:R-:W-:Y:S05]  /*00c0*/  BRA.U !UP0, `(.L_x_0) ;  /* 0x0000000908187547 */ /* 0x001fea000b800000 */
[----:B------:R-:W-:Y:S01]  /*00d0*/  UIADD3 UR4, UPT, UPT, UR5, -0x1, URZ ;  /* 0xffffffff05047890 */ /* 0x000fe2000fffe0ff */
[----:B------:R-:W-:Y:S01]  /*00e0*/  HFMA2 R3, -RZ, RZ, 0, 5.9604644775390625e-08 ;  /* 0x00000001ff037431 */ /* 0x000fe200000001ff */
[----:B------:R-:W-:Y:S02]  /*00f0*/  UIADD3 UR5, UPT, UPT, UR5, -0x2, URZ ;  /* 0xfffffffe05057890 */ /* 0x000fe4000fffe0ff */
[----:B------:R-:W-:Y:S02]  /*0100*/  ULOP3.LUT UR8, UR4, 0xf, URZ, 0xc0, !UPT ;  /* 0x0000000f04087892 */ /* 0x000fe4000f8ec0ff */
[----:B------:R-:W-:-:S09]  /*0110*/  UISETP.GE.U32.AND UP0, UPT, UR5, 0xf, UPT ;  /* 0x0000000f0500788c */ /* 0x000fd2000bf06070 */
[----:B------:R-:W-:Y:S05]  /*0120*/  BRA.U !UP0, `(.L_x_1) ;  /* 0x0000000108fc7547 */ /* 0x000fea000b800000 */
[----:B------:R-:W0:Y:S01]  /*0130*/  LDCU.64 UR6, c[0x0][0x380] ;  /* 0x00007000ff0677ac */ /* 0x000e220008000a00 */
[----:B------:R-:W-:Y:S01]  /*0140*/  MOV R3, RZ ;  /* 0x000000ff00037202 */ /* 0x000fe20000000f00 */
[----:B------:R-:W-:-:S04]  /*0150*/  ULOP3.LUT UR5, UR4, 0xfffffff0, URZ, 0xc0, !UPT ;  /* 0xfffffff004057892 */ /* 0x000fc8000f8ec0ff */
[----:B------:R-:W-:Y:S02]  /*0160*/  UIADD3 UR5, UPT, UPT, -UR5, URZ, URZ ;  /* 0x000000ff05057290 */ /* 0x000fe4000fffe1ff */
[----:B0-----:R-:W-:-:S04]  /*0170*/  UIADD3 UR6, UP0, UPT, UR6, 0x20, URZ ;  /* 0x0000002006067890 */ /* 0x001fc8000ff1e0ff */
[----:B------:R-:W-:Y:S02]  /*0180*/  UIADD3.X UR7, UPT, UPT, URZ, UR7, URZ, UP0, !UPT ;  /* 0x00000007ff077290 */ /* 0x000fe400087fe4ff */
[----:B------:R-:W-:-:S04]  /*0190*/  IMAD.U32 R4, RZ, RZ, UR6 ;  /* 0x00000006ff047e24 */ /* 0x000fc8000f8e00ff */
[----:B------:R-:W-:-:S07]  /*01a0*/  MOV R5, UR7 ;  /* 0x0000000700057c02 */ /* 0x000fce0008000f00 */
.L_x_2:
[----:B------:R-:W2:Y:S04]  /*01b0*/  LDG.E R13, desc[UR10][R4.64+-0x1c] ;  /* 0xffffe40a040d7981 */ /* 0x000ea8000c1e1900 */
[----:B------:R-:W3:Y:S04]  /*01c0*/  LDG.E R15, desc[UR10][R4.64+-0x18] ;  /* 0xffffe80a040f7981 */ /* 0x000ee8000c1e1900 */
[----:B------:R-:W4:Y:S04]  /*01d0*/  LDG.E R17, desc[UR10][R4.64+-0x14] ;  /* 0xffffec0a04117981 */ /* 0x000f28000c1e1900 */
        /* <DEDUP_REMOVED lines=12> */
[----:B------:R0:W4:Y:S01]  /*02a0*/  LDG.E R6, desc[UR10][R4.64+0x20] ;  /* 0x0000200a04067981 */ /* 0x000122000c1e1900 */
[----:B------:R-:W-:Y:S01]  /*02b0*/  UIADD3 UR5, UPT, UPT, UR5, 0x10, URZ ;  /* 0x0000001005057890 */ /* 0x000fe2000fffe0ff */
[----:B------:R-:W-:-:S03]  /*02c0*/  VIADD R3, R3, 0x10 ;  /* 0x0000001003037836 */ /* 0x000fc60000000000 */
[----:B------:R-:W-:Y:S01]  /*02d0*/  UISETP.NE.AND UP0, UPT, UR5, URZ, UPT ;  /* 0x000000ff0500728c */ /* 0x000fe2000bf05270 */
[----:B0-----:R-:W-:-:S04]  /*02e0*/  IADD3 R4, P1, PT, R4, 0x40, RZ ;  /* 0x0000004004047810 */ /* 0x001fc80007f3e0ff */
[----:B------:R-:W-:Y:S02]  /*02f0*/  IADD3.X R5, PT, PT, RZ, R5, RZ, P1, !PT ;  /* 0x00000005ff057210 */ /* 0x000fe40000ffe4ff */
[----:B--2--5:R-:W-:-:S04]  /*0300*/  FSETP.GT.AND P0, PT, R13, R0, PT ;  /* 0x000000000d00720b */ /* 0x024fc80003f04000 */
[----:B------:R-:W-:-:S04]  /*0310*/  FSEL R0, R13, R0, P0 ;  /* 0x000000000d007208 */ /* 0x000fc80000000000 */
[----:B---3--:R-:W-:-:S04]  /*0320*/  FSETP.GT.AND P0, PT, R15, R0, PT ;  /* 0x000000000f00720b */ /* 0x008fc80003f04000 */
[----:B------:R-:W-:-:S04]  /*0330*/  FSEL R0, R15, R0, P0 ;  /* 0x000000000f007208 */ /* 0x000fc80000000000 */
[----:B----4-:R-:W-:-:S04]  /*0340*/  FSETP.GT.AND P0, PT, R17, R0, PT ;  /* 0x000000001100720b */ /* 0x010fc80003f04000 */
[----:B------:R-:W-:-:S04]  /*0350*/  FSEL R0, R17, R0, P0 ;  /* 0x0000000011007208 */ /* 0x000fc80000000000 */
[----:B------:R-:W-:-:S04]  /*0360*/  FSETP.GT.AND P0, PT, R19, R0, PT ;  /* 0x000000001300720b */ /* 0x000fc80003f04000 */
        /* <DEDUP_REMOVED lines=24> */
[----:B------:R-:W-:Y:S01]  /*04f0*/  FSEL R0, R6, R7, P0 ;  /* 0x0000000706007208 */ /* 0x000fe20000000000 */
[----:B------:R-:W-:Y:S08]  /*0500*/  BRA.U UP0, `(.L_x_2) ;  /* 0xfffffffd00287547 */ /* 0x000ff0000b83ffff */
[----:B------:R-:W-:-:S07]  /*0510*/  IADD3 R3, PT, PT, R3, 0x1, RZ ;  /* 0x0000000103037810 */ /* 0x000fce0007ffe0ff */
.L_x_1:
[----:B------:R-:W-:-:S09]  /*0520*/  UISETP.NE.AND UP0, UPT, UR8, URZ, UPT ;  /* 0x000000ff0800728c */ /* 0x000fd2000bf05270 */
[----:B------:R-:W-:Y:S05]  /*0530*/  BRA.U !UP0, `(.L_x_0) ;  /* 0x0000000108fc7547 */ /* 0x000fea000b800000 */
[----:B------:R-:W-:Y:S02]  /*0540*/  UISETP.GE.U32.AND UP0, UPT, UR8, 0x8, UPT ;  /* 0x000000080800788c */ /* 0x000fe4000bf06070 */
[----:B------:R-:W-:-:S04]  /*0550*/  ULOP3.LUT UR5, UR4, 0x7, URZ, 0xc0, !UPT ;  /* 0x0000000704057892 */ /* 0x000fc8000f8ec0ff */
[----:B------:R-:W-:-:S03]  /*0560*/  UISETP.NE.AND UP1, UPT, UR5, URZ, UPT ;  /* 0x000000ff0500728c */ /* 0x000fc6000bf25270 */
[----:B------:R-:W-:Y:S08]  /*0570*/  BRA.U !UP0, `(.L_x_3) ;  /* 0x00000001086c7547 */ /* 0x000ff0000b800000 */
[----:B------:R-:W0:Y:S02]  /*0580*/  LDC.64 R4, c[0x0][0x380] ;  /* 0x0000e000ff047b82 */ /* 0x000e240000000a00 */
[----:B0-----:R-:W-:-:S05]  /*0590*/  IMAD.WIDE.U32 R4, R3, 0x4, R4 ;  /* 0x0000000403047825 */ /* 0x001fca00078e0004 */
[----:B------:R-:W2:Y:S04]  /*05a0*/  LDG.E R7, desc[UR10][R4.64] ;  /* 0x0000000a04077981 */ /* 0x000ea8000c1e1900 */
[----:B------:R-:W3:Y:S04]  /*05b0*/  LDG.E R9, desc[UR10][R4.64+0x4] ;  /* 0x0000040a04097981 */ /* 0x000ee8000c1e1900 */
[----:B------:R-:W4:Y:S04]  /*05c0*/  LDG.E R11, desc[UR10][R4.64+0x8] ;  /* 0x0000080a040b7981 */ /* 0x000f28000c1e1900 */
[----:B------:R-:W4:Y:S04]  /*05d0*/  LDG.E R13, desc[UR10][R4.64+0xc] ;  /* 0x00000c0a040d7981 */ /* 0x000f28000c1e1900 */
[----:B------:R-:W4:Y:S04]  /*05e0*/  LDG.E R15, desc[UR10][R4.64+0x10] ;  /* 0x0000100a040f7981 */ /* 0x000f28000c1e1900 */
[----:B------:R-:W4:Y:S04]  /*05f0*/  LDG.E R17, desc[UR10][R4.64+0x14] ;  /* 0x0000140a04117981 */ /* 0x000f28000c1e1900 */
[----:B------:R-:W4:Y:S04]  /*0600*/  LDG.E R19, desc[UR10][R4.64+0x18] ;  /* 0x0000180a04137981 */ /* 0x000f28000c1e1900 */
[----:B------:R-:W4:Y:S01]  /*0610*/  LDG.E R21, desc[UR10][R4.64+0x1c] ;  /* 0x00001c0a04157981 */ /* 0x000f22000c1e1900 */
[----:B------:R-:W-:-:S02]  /*0620*/  IADD3 R3, PT, PT, R3, 0x8, RZ ;  /* 0x0000000803037810 */ /* 0x000fc40007ffe0ff */
        /* <DEDUP_REMOVED lines=15> */
[----:B------:R-:W-:-:S09]  /*0720*/  FSEL R0, R21, R0, P0 ;  /* 0x0000000015007208 */ /* 0x000fd20000000000 */
.L_x_3:
        /* <DEDUP_REMOVED lines=10> */
[----:B------:R-:W4:Y:S01]  /*07d0*/  LDG.E R13, desc[UR10][R4.64+0xc] ;  /* 0x00000c0a040d7981 */ /* 0x000f22000c1e1900 */
[----:B------:R-:W-:Y:S01]  /*07e0*/  VIADD R3, R3, 0x4 ;  /* 0x0000000403037836 */ /* 0x000fe20000000000 */
[----:B--2--5:R-:W-:-:S04]  /*07f0*/  FSETP.GT.AND P0, PT, R7, R0, PT ;  /* 0x000000000700720b */ /* 0x024fc80003f04000 */
[----:B------:R-:W-:-:S04]  /*0800*/  FSEL R0, R7, R0, P0 ;  /* 0x0000000007007208 */ /* 0x000fc80000000000 */
[----:B---3--:R-:W-:-:S04]  /*0810*/  FSETP.GT.AND P0, PT, R9, R0, PT ;  /* 0x000000000900720b */ /* 0x008fc80003f04000 */
[----:B------:R-:W-:-:S04]  /*0820*/  FSEL R0, R9, R0, P0 ;  /* 0x0000000009007208 */ /* 0x000fc80000000000 */
[----:B----4-:R-:W-:-:S04]  /*0830*/  FSETP.GT.AND P0, PT, R11, R0, PT ;  /* 0x000000000b00720b */ /* 0x010fc80003f04000 */
[----:B------:R-:W-:-:S04]  /*0840*/  FSEL R0, R11, R0, P0 ;  /* 0x000000000b007208 */ /* 0x000fc80000000000 */
[----:B------:R-:W-:-:S04]  /*0850*/  FSETP.GT.AND P0, PT, R13, R0, PT ;  /* 0x000000000d00720b */ /* 0x000fc80003f04000 */
[----:B------:R-:W-:-:S09]  /*0860*/  FSEL R0, R13, R0, P0 ;  /* 0x000000000d007208 */ /* 0x000fd20000000000 */
.L_x_4:
[----:B------:R-:W-:Y:S05]  /*0870*/  BRA.U !UP1, `(.L_x_0) ;  /* 0x00000001092c7547 */ /* 0x000fea000b800000 */
[----:B------:R-:W0:Y:S01]  /*0880*/  LDC.64 R4, c[0x0][0x380] ;  /* 0x0000e000ff047b82 */ /* 0x000e220000000a00 */
[----:B------:R-:W-:Y:S01]  /*0890*/  UIADD3 UR4, UPT, UPT, -UR4, URZ, URZ ;  /* 0x000000ff04047290 */ /* 0x000fe2000fffe1ff */
[----:B0-----:R-:W-:-:S11]  /*08a0*/  IMAD.WIDE.U32 R4, R3, 0x4, R4 ;  /* 0x0000000403047825 */ /* 0x001fd600078e0004 */
.L_x_5:
[----:B------:R0:W2:Y:S01]  /*08b0*/  LDG.E R3, desc[UR10][R4.64] ;  /* 0x0000000a04037981 */ /* 0x0000a2000c1e1900 */
[----:B------:R-:W-:-:S04]  /*08c0*/  UIADD3 UR4, UPT, UPT, UR4, 0x1, URZ ;  /* 0x0000000104047890 */ /* 0x000fc8000fffe0ff */
[----:B------:R-:W-:Y:S01]  /*08d0*/  UISETP.NE.AND UP0, UPT, UR4, URZ, UPT ;  /* 0x000000ff0400728c */ /* 0x000fe2000bf05270 */
[----:B0-----:R-:W-:-:S04]  /*08e0*/  IADD3 R4, P1, PT, R4, 0x4, RZ ;  /* 0x0000000404047810 */ /* 0x001fc80007f3e0ff */
[----:B------:R-:W-:Y:S02]  /*08f0*/  IADD3.X R5, PT, PT, RZ, R5, RZ, P1, !PT ;  /* 0x00000005ff057210 */ /* 0x000fe40000ffe4ff */
[----:B--2--5:R-:W-:-:S04]  /*0900*/  FSETP.GT.AND P0, PT, R3, R0, PT ;  /* 0x000000000300720b */ /* 0x024fc80003f04000 */
[----:B------:R-:W-:Y:S01]  /*0910*/  FSEL R0, R3, R0, P0 ;  /* 0x0000000003007208 */ /* 0x000fe20000000000 */
[----:B------:R-:W-:Y:S08]  /*0920*/  BRA.U UP0, `(.L_x_5) ;  /* 0xfffffffd00e07547 */ /* 0x000ff0000b83ffff */
.L_x_0:
[----:B------:R-:W0:Y:S01]  /*0930*/  LDCU UR6, c[0x0][0x390] ;  /* 0x00007200ff0677ac */ /* 0x000e220008000800 */
[----:B------:R-:W-:Y:S01]  /*0940*/  MOV R3, RZ ;  /* 0x000000ff00037202 */ /* 0x000fe20000000f00 */
[----:B0-----:R-:W-:-:S09]  /*0950*/  UISETP.GE.AND UP0, UPT, UR6, 0x1, UPT ;  /* 0x000000010600788c */ /* 0x001fd2000bf06270 */
[----:B------:R-:W-:Y:S05]  /*0960*/  BRA.U !UP0, `(.L_x_6) ;  /* 0x0000000d08187547 */ /* 0x000fea000b800000 */
[----:B------:R-:W-:Y:S01]  /*0970*/  UISETP.GE.U32.AND UP1, UPT, UR6, 0x8, UPT ;  /* 0x000000080600788c */ /* 0x000fe2000bf26070 */
[----:B------:R-:W-:Y:S01]  /*0980*/  HFMA2 R6, -RZ, RZ, 0, 0 ;  /* 0x00000000ff067431 */ /* 0x000fe200000001ff */
[----:B------:R-:W-:Y:S01]  /*0990*/  ULOP3.LUT UR7, UR6, 0x7, URZ, 0xc0, !UPT ;  /* 0x0000000706077892 */ /* 0x000fe2000f8ec0ff */
[----:B------:R-:W-:-:S03]  /*09a0*/  IMAD.MOV.U32 R3, RZ, RZ, RZ ;  /* 0x000000ffff037224 */ /* 0x000fc600078e00ff */
[----:B------:R-:W-:-:S03]  /*09b0*/  UISETP.NE.AND UP0, UPT, UR7, URZ, UPT ;  /* 0x000000ff0700728c */ /* 0x000fc6000bf05270 */
[----:B------:R-:W-:Y:S08]  /*09c0*/  BRA.U !UP1, `(.L_x_7) ;  /* 0x0000000509847547 */ /* 0x000ff0000b800000 */
[----:B------:R-:W0:Y:S01]  /*09d0*/  LDCU.64 UR4, c[0x0][0x380] ;  /* 0x00007000ff0477ac */ /* 0x000e220008000a00 */
[----:B------:R-:W-:Y:S01]  /*09e0*/  MOV R3, RZ ;  /* 0x000000ff00037202 */ /* 0x000fe20000000f00 */
[----:B------:R-:W-:-:S04]  /*09f0*/  ULOP3.LUT UR8, UR6, 0x7ffffff8, URZ, 0xc0, !UPT ;  /* 0x7ffffff806087892 */ /* 0x000fc8000f8ec0ff */
[----:B------:R-:W-:Y:S02]  /*0a00*/  UIADD3 UR9, UPT, UPT, -UR8, URZ, URZ ;  /* 0x000000ff08097290 */ /* 0x000fe4000fffe1ff */
[----:B------:R-:W-:Y:S01]  /*0a10*/  IMAD.U32 R6, RZ, RZ, UR8 ;  /* 0x00000008ff067e24 */ /* 0x000fe2000f8e00ff */
[----:B0-----:R-:W-:-:S04]  /*0a20*/  UIADD3 UR4, UP1, UPT, UR4, 0x10, URZ ;  /* 0x0000001004047890 */ /* 0x001fc8000ff3e0ff */
[----:B------:R-:W-:Y:S02]  /*0a30*/  UIADD3.X UR5, UPT, UPT, URZ, UR5, URZ, UP1, !UPT ;  /* 0x00000005ff057290 */ /* 0x000fe40008ffe4ff */
[----:B------:R-:W-:-:S04]  /*0a40*/  MOV R8, UR4 ;  /* 0x0000000400087c02 */ /* 0x000fc80008000f00 */
[----:B------:R-:W-:-:S07]  /*0a50*/  MOV R5, UR5 ;  /* 0x0000000500057c02 */ /* 0x000fce0008000f00 */
.L_x_8:
[----:B------:R-:W-:-:S05]  /*0a60*/  IMAD.MOV.U32 R4, RZ, RZ, R8 ;  /* 0x000000ffff047224 */ /* 0x000fca00078e0008 */
        /* <DEDUP_REMOVED lines=8> */
[----:B------:R-:W-:Y:S01]  /*0af0*/  HFMA2 R11, -RZ, RZ, 3.7421875, 0 ;  /* 0x437c0000ff0b7431 */ /* 0x000fe200000001ff */
[----:B------:R-:W-:Y:S01]  /*0b00*/  MOV R10, 0x3bbb989d ;  /* 0x3bbb989d000a7802 */ /* 0x000fe20000000f00 */
[----:B------:R-:W-:-:S04]  /*0b10*/  UIADD3 UR9, UPT, UPT, UR9, 0x8, URZ ;  /* 0x0000000809097890 */ /* 0x000fc8000fffe0ff */
[----:B------:R-:W-:Y:S01]  /*0b20*/  UISETP.NE.AND UP1, UPT, UR9, URZ, UPT ;  /* 0x000000ff0900728c */ /* 0x000fe2000bf25270 */
[----:B--2--5:R-:W-:-:S04]  /*0b30*/  FADD R9, R7, -R0 ;  /* 0x8000000007097221 */ /* 0x024fc80000000000 */
[----:B------:R-:W-:Y:S01]  /*0b40*/  FFMA.SAT R8, R9, R10, 0.5 ;  /* 0x3f00000009087423 */ /* 0x000fe2000000200a */
[----:B---3--:R-:W-:-:S03]  /*0b50*/  FADD R25, R25, -R0 ;  /* 0x8000000019197221 */ /* 0x008fc60000000000 */
[-C--:B------:R-:W-:Y:S01]  /*0b60*/  FFMA.RM R7, R8, R11.reuse, 12582913 ;  /* 0x4b40000108077423 */ /* 0x080fe2000000400b */
[-C--:B------:R-:W-:Y:S01]  /*0b70*/  FFMA.SAT R8, R25, R10.reuse, 0.5 ;  /* 0x3f00000019087423 */ /* 0x080fe2000000200a */
[--C-:B----4-:R-:W-:Y:S02]  /*0b80*/  FADD R21, R21, -R0.reuse ;  /* 0x8000000015157221 */ /* 0x110fe40000000000 */
[----:B------:R-:W-:Y:S01]  /*0b90*/  FADD R12, R7, -12583039 ;  /* 0xcb40007f070c7421 */ /* 0x000fe20000000000 */
[----:B------:R-:W-:Y:S01]  /*0ba0*/  FFMA.RM R8, R8, R11, 12582913 ;  /* 0x4b40000108087423 */ /* 0x000fe2000000400b */
[----:B------:R-:W-:Y:S01]  /*0bb0*/  FFMA.SAT R16, R21, R10, 0.5 ;  /* 0x3f00000015107423 */ /* 0x000fe2000000200a */
[----:B------:R-:W-:Y:S01]  /*0bc0*/  FADD R23, R23, -R0 ;  /* 0x8000000017177221 */ /* 0x000fe20000000000 */
[----:B------:R-:W-:Y:S01]  /*0bd0*/  FFMA R12, R9, 1.4426950216293334961, -R12 ;  /* 0x3fb8aa3b090c7823 */ /* 0x000fe2000000080c */
[C---:B------:R-:W-:Y:S01]  /*0be0*/  FADD R14, R8.reuse, -12583039 ;  /* 0xcb40007f080e7421 */ /* 0x040fe20000000000 */
[----:B------:R-:W-:-:S02]  /*0bf0*/  IMAD.SHL.U32 R8, R8, 0x800000, RZ ;  /* 0x0080000008087824 */ /* 0x000fc400078e00ff */
[-C--:B------:R-:W-:Y:S01]  /*0c00*/  FFMA.SAT R18, R23, R10.reuse, 0.5 ;  /* 0x3f00000017127423 */ /* 0x080fe2000000200a */
[----:B------:R-:W-:Y:S01]  /*0c10*/  FFMA R12, R9, 1.925963033500011079e-08, R12 ;  /* 0x32a57060090c7823 */ /* 0x000fe2000000000c */
[-C--:B------:R-:W-:Y:S01]  /*0c20*/  FFMA.RM R9, R16, R11.reuse, 12582913 ;  /* 0x4b40000110097423 */ /* 0x080fe2000000400b */
[----:B------:R-:W-:Y:S01]  /*0c30*/  FFMA R14, R25, 1.4426950216293334961, -R14 ;  /* 0x3fb8aa3b190e7823 */ /* 0x000fe2000000080e */
[----:B------:R-:W-:Y:S02]  /*0c40*/  FADD R27, R19, -R0 ;  /* 0x80000000131b7221 */ /* 0x000fe40000000000 */
[----:B------:R-:W-:Y:S01]  /*0c50*/  FADD R16, R9, -12583039 ;  /* 0xcb40007f09107421 */ /* 0x000fe20000000000 */
[----:B------:R-:W-:Y:S01]  /*0c60*/  FFMA R14, R25, 1.925963033500011079e-08, R14 ;  /* 0x32a57060190e7823 */ /* 0x000fe2000000000e */
[----:B------:R-:W-:Y:S01]  /*0c70*/  FADD R25, R13, -R0 ;  /* 0x800000000d197221 */ /* 0x000fe20000000000 */
[-C--:B------:R-:W-:Y:S01]  /*0c80*/  FFMA.RM R13, R18, R11.reuse, 12582913 ;  /* 0x4b400001120d7423 */ /* 0x080fe2000000400b */
[----:B------:R-:W-:Y:S01]  /*0c90*/  FFMA R16, R21, 1.4426950216293334961, -R16 ;  /* 0x3fb8aa3b15107823 */ /* 0x000fe20000000810 */
[----:B------:R-:W0:Y:S01]  /*0ca0*/  MUFU.EX2 R12, R12 ;  /* 0x0000000c000c7308 */ /* 0x000e220000000800 */
[-C--:B------:R-:W-:Y:S01]  /*0cb0*/  FFMA.SAT R22, R25, R10.reuse, 0.5 ;  /* 0x3f00000019167423 */ /* 0x080fe2000000200a */
[----:B------:R-:W-:Y:S01]  /*0cc0*/  FADD R20, R13, -12583039 ;  /* 0xcb40007f0d147421 */ /* 0x000fe20000000000 */
[----:B------:R-:W-:Y:S01]  /*0cd0*/  FFMA R18, R21, 1.925963033500011079e-08, R16 ;  /* 0x32a5706015127823 */ /* 0x000fe20000000010 */
[----:B------:R-:W-:Y:S01]  /*0ce0*/  FADD R21, R17, -R0 ;  /* 0x8000000011157221 */ /* 0x000fe20000000000 */
[-C--:B------:R-:W-:Y:S01]  /*0cf0*/  FFMA.RM R16, R22, R11.reuse, 12582913 ;  /* 0x4b40000116107423 */ /* 0x080fe2000000400b */
[----:B------:R-:W-:Y:S01]  /*0d00*/  FFMA R20, R23, 1.4426950216293334961, -R20 ;  /* 0x3fb8aa3b17147823 */ /* 0x000fe20000000814 */
[-C--:B------:R-:W-:Y:S01]  /*0d10*/  FFMA.SAT R26, R27, R10.reuse, 0.5 ;  /* 0x3f0000001b1a7423 */ /* 0x080fe2000000200a */
[----:B------:R-:W1:Y:S01]  /*0d20*/  MUFU.EX2 R14, R14 ;  /* 0x0000000e000e7308 */ /* 0x000e620000000800 */
[----:B------:R-:W-:Y:S01]  /*0d30*/  FADD R24, R16, -12583039 ;  /* 0xcb40007f10187421 */ /* 0x000fe20000000000 */
[----:B------:R-:W-:Y:S01]  /*0d40*/  FFMA R22, R23, 1.925963033500011079e-08, R20 ;  /* 0x32a5706017167823 */ /* 0x000fe20000000014 */
[-C--:B------:R-:W-:Y:S01]  /*0d50*/  FFMA.RM R19, R26, R11.reuse, 12582913 ;  /* 0x4b4000011a137423 */ /* 0x080fe2000000400b */
[----:B------:R-:W-:Y:S01]  /*0d60*/  FADD R23, R15, -R0 ;  /* 0x800000000f177221 */ /* 0x000fe20000000000 */
[----:B------:R-:W-:Y:S01]  /*0d70*/  FFMA R24, R25, 1.4426950216293334961, -R24 ;  /* 0x3fb8aa3b19187823 */ /* 0x000fe20000000818 */
[----:B------:R-:W-:Y:S01]  /*0d80*/  SHF.L.U32 R13, R13, 0x17, RZ ;  /* 0x000000170d0d7819 */ /* 0x000fe200000006ff */
[----:B------:R-:W-:Y:S01]  /*0d90*/  FADD R26, R19, -12583039 ;  /* 0xcb40007f131a7421 */ /* 0x000fe20000000000 */
[----:B------:R-:W2:Y:S01]  /*0da0*/  MUFU.EX2 R18, R18 ;  /* 0x0000001200127308 */ /* 0x000ea20000000800 */
[----:B------:R-:W-:Y:S01]  /*0db0*/  FFMA R20, R25, 1.925963033500011079e-08, R24 ;  /* 0x32a5706019147823 */ /* 0x000fe20000000018 */
[-C--:B------:R-:W-:Y:S01]  /*0dc0*/  FFMA.SAT R24, R21, R10.reuse, 0.5 ;  /* 0x3f00000015187423 */ /* 0x080fe2000000200a */
[----:B------:R-:W-:Y:S01]  /*0dd0*/  FFMA.SAT R28, R23, R10, 0.5 ;  /* 0x3f000000171c7423 */ /* 0x000fe2000000200a */
[----:B------:R-:W-:Y:S01]  /*0de0*/  SHF.L.U32 R10, R7, 0x17, RZ ;  /* 0x00000017070a7819 */ /* 0x000fe200000006ff */
[C---:B------:R-:W-:Y:S01]  /*0df0*/  FFMA R26, R27.reuse, 1.4426950216293334961, -R26 ;  /* 0x3fb8aa3b1b1a7823 */ /* 0x040fe2000000081a */
[-C--:B------:R-:W-:Y:S01]  /*0e00*/  FFMA.RM R15, R24, R11.reuse, 12582913 ;  /* 0x4b400001180f7423 */ /* 0x080fe2000000400b */
[----:B------:R-:W-:Y:S01]  /*0e10*/  FFMA.RM R11, R28, R11, 12582913 ;  /* 0x4b4000011c0b7423 */ /* 0x000fe2000000400b */
[----:B------:R-:W3:Y:S01]  /*0e20*/  MUFU.EX2 R17, R22 ;  /* 0x0000001600117308 */ /* 0x000ee20000000800 */
[----:B------:R-:W-:Y:S01]  /*0e30*/  FFMA R26, R27, 1.925963033500011079e-08, R26 ;  /* 0x32a570601b1a7823 */ /* 0x000fe2000000001a */
[----:B------:R-:W-:Y:S01]  /*0e40*/  FADD R24, R15, -12583039 ;  /* 0xcb40007f0f187421 */ /* 0x000fe20000000000 */
[----:B0-----:R-:W-:Y:S01]  /*0e50*/  FFMA R3, R10, R12, R3 ;  /* 0x0000000c0a037223 */ /* 0x001fe20000000003 */
[----:B------:R-:W-:Y:S01]  /*0e60*/  FADD R12, R11, -12583039 ;  /* 0xcb40007f0b0c7421 */ /* 0x000fe20000000000 */
[----:B------:R-:W-:Y:S01]  /*0e70*/  SHF.L.U32 R10, R9, 0x17, RZ ;  /* 0x00000017090a7819 */ /* 0x000fe200000006ff */
[----:B------:R-:W-:Y:S01]  /*0e80*/  FFMA R24, R21, 1.4426950216293334961, -R24 ;  /* 0x3fb8aa3b15187823 */ /* 0x000fe20000000818 */
[----:B-1----:R-:W-:Y:S01]  /*0e90*/  FFMA R3, R8, R14, R3 ;  /* 0x0000000e08037223 */ /* 0x002fe20000000003 */
[----:B------:R-:W0:Y:S01]  /*0ea0*/  MUFU.EX2 R20, R20 ;  /* 0x0000001400147308 */ /* 0x000e220000000800 */
[----:B------:R-:W-:Y:S01]  /*0eb0*/  FFMA R12, R23, 1.4426950216293334961, -R12 ;  /* 0x3fb8aa3b170c7823 */ /* 0x000fe2000000080c */
[----:B------:R-:W-:Y:S01]  /*0ec0*/  FFMA R24, R21, 1.925963033500011079e-08, R24 ;  /* 0x32a5706015187823 */ /* 0x000fe20000000018 */
[----:B--2---:R-:W-:Y:S01]  /*0ed0*/  FFMA R10, R10, R18, R3 ;  /* 0x000000120a0a7223 */ /* 0x004fe20000000003 */
[----:B------:R-:W-:Y:S01]  /*0ee0*/  SHF.L.U32 R16, R16, 0x17, RZ ;  /* 0x0000001710107819 */ /* 0x000fe200000006ff */
[----:B------:R-:W-:Y:S01]  /*0ef0*/  FFMA R12, R23, 1.925963033500011079e-08, R12 ;  /* 0x32a57060170c7823 */ /* 0x000fe2000000000c */
[----:B------:R-:W-:Y:S01]  /*0f00*/  IMAD.SHL.U32 R19, R19, 0x800000, RZ ;  /* 0x0080000013137824 */ /* 0x000fe200078e00ff */
[----:B------:R-:W-:Y:S01]  /*0f10*/  SHF.L.U32 R8, R15, 0x17, RZ ;  /* 0x000000170f087819 */ /* 0x000fe200000006ff */
[----:B------:R-:W1:Y:S01]  /*0f20*/  MUFU.EX2 R7, R26 ;  /* 0x0000001a00077308 */ /* 0x000e620000000800 */
[----:B---3--:R-:W-:-:S07]  /*0f30*/  FFMA R13, R13, R17, R10 ;  /* 0x000000110d0d7223 */ /* 0x008fce000000000a */
[----:B------:R-:W2:Y:S01]  /*0f40*/  MUFU.EX2 R24, R24 ;  /* 0x0000001800187308 */ /* 0x000ea20000000800 */
[----:B0-----:R-:W-:-:S07]  /*0f50*/  FFMA R16, R16, R20, R13 ;  /* 0x0000001410107223 */ /* 0x001fce000000000d */
[----:B------:R-:W0:Y:S01]  /*0f60*/  MUFU.EX2 R12, R12 ;  /* 0x0000000c000c7308 */ /* 0x000e220000000800 */
[----:B-1----:R-:W-:-:S04]  /*0f70*/  FFMA R7, R19, R7, R16 ;  /* 0x0000000713077223 */ /* 0x002fc80000000010 */
[----:B--2---:R-:W-:Y:S01]  /*0f80*/  FFMA R7, R8, R24, R7 ;  /* 0x0000001808077223 */ /* 0x004fe20000000007 */
[----:B------:R-:W-:Y:S02]  /*0f90*/  IADD3 R8, P0, PT, R4, 0x20, RZ ;  /* 0x0000002004087810 */ /* 0x000fe40007f1e0ff */
[----:B------:R-:W-:Y:S02]  /*0fa0*/  SHF.L.U32 R4, R11, 0x17, RZ ;  /* 0x000000170b047819 */ /* 0x000fe400000006ff */
[----:B------:R-:W-:-:S03]  /*0fb0*/  IADD3.X R5, PT, PT, RZ, R5, RZ, P0, !PT ;  /* 0x00000005ff057210 */ /* 0x000fc600007fe4ff */
[----:B0-----:R-:W-:Y:S01]  /*0fc0*/  FFMA R3, R4, R12, R7 ;  /* 0x0000000c04037223 */ /* 0x001fe20000000007 */
[----:B------:R-:W-:Y:S06]  /*0fd0*/  BRA.U UP1, `(.L_x_8) ;  /* 0xfffffff901a07547 */ /* 0x000fec000b83ffff */
.L_x_7:
        /* <DEDUP_REMOVED lines=10> */
[----:B------:R0:W4:Y:S01]  /*1080*/  LDG.E R15, desc[UR10][R8.64+0xc] ;  /* 0x00000c0a080f7981 */ /* 0x000122000c1e1900 */
[----:B------:R-:W-:Y:S01]  /*1090*/  IMAD.MOV.U32 R12, RZ, RZ, 0x3bbb989d ;  /* 0x3bbb989dff0c7424 */ /* 0x000fe200078e00ff */
[----:B------:R-:W-:-:S02]  /*10a0*/  MOV R14, 0x437c0000 ;  /* 0x437c0000000e7802 */ /* 0x000fc40000000f00 */
[----:B------:R-:W-:Y:S01]  /*10b0*/  IADD3 R6, PT, PT, R6, 0x4, RZ ;  /* 0x0000000406067810 */ /* 0x000fe20007ffe0ff */
[----:B--2--5:R-:W-:-:S04]  /*10c0*/  FADD R7, R5, -R0 ;  /* 0x8000000005077221 */ /* 0x024fc80000000000 */
[----:B------:R-:W-:Y:S01]  /*10d0*/  FFMA.SAT R4, R7, R12, 0.5 ;  /* 0x3f00000007047423 */ /* 0x000fe2000000200c */
[----:B---3--:R-:W-:-:S03]  /*10e0*/  FADD R11, R11, -R0 ;  /* 0x800000000b0b7221 */ /* 0x008fc60000000000 */
[----:B------:R-:W-:Y:S01]  /*10f0*/  FFMA.RM R4, R4, R14, 12582913 ;  /* 0x4b40000104047423 */ /* 0x000fe2000000400e */
[--C-:B----4-:R-:W-:Y:S01]  /*1100*/  FADD R13, R13, -R0.reuse ;  /* 0x800000000d0d7221 */ /* 0x110fe20000000000 */
[-C--:B------:R-:W-:Y:S02]  /*1110*/  FFMA.SAT R5, R11, R12.reuse, 0.5 ;  /* 0x3f0000000b057423 */ /* 0x080fe4000000200c */
[C---:B------:R-:W-:Y:S01]  /*1120*/  FADD R10, R4.reuse, -12583039 ;  /* 0xcb40007f040a7421 */ /* 0x040fe20000000000 */
[----:B0-----:R-:W-:Y:S01]  /*1130*/  FFMA.SAT R9, R13, R12, 0.5 ;  /* 0x3f0000000d097423 */ /* 0x001fe2000000200c */
[-C--:B------:R-:W-:Y:S01]  /*1140*/  FFMA.RM R5, R5, R14.reuse, 12582913 ;  /* 0x4b40000105057423 */ /* 0x080fe2000000400e */
[----:B------:R-:W-:Y:S01]  /*1150*/  FADD R15, R15, -R0 ;  /* 0x800000000f0f7221 */ /* 0x000fe20000000000 */
[----:B------:R-:W-:Y:S01]  /*1160*/  FFMA R10, R7, 1.4426950216293334961, -R10 ;  /* 0x3fb8aa3b070a7823 */ /* 0x000fe2000000080a */
[----:B------:R-:W-:Y:S01]  /*1170*/  SHF.L.U32 R4, R4, 0x17, RZ ;  /* 0x0000001704047819 */ /* 0x000fe200000006ff */
[C---:B------:R-:W-:Y:S01]  /*1180*/  FADD R8, R5.reuse, -12583039 ;  /* 0xcb40007f05087421 */ /* 0x040fe20000000000 */
[----:B------:R-:W-:Y:S01]  /*1190*/  SHF.L.U32 R5, R5, 0x17, RZ ;  /* 0x0000001705057819 */ /* 0x000fe200000006ff */
[----:B------:R-:W-:Y:S01]  /*11a0*/  FFMA R10, R7, 1.925963033500011079e-08, R10 ;  /* 0x32a57060070a7823 */ /* 0x000fe2000000000a */
[----:B------:R-:W-:Y:S01]  /*11b0*/  FFMA.RM R7, R9, R14, 12582913 ;  /* 0x4b40000109077423 */ /* 0x000fe2000000400e */
[----:B------:R-:W-:Y:S01]  /*11c0*/  FFMA.SAT R9, R15, R12, 0.5 ;  /* 0x3f0000000f097423 */ /* 0x000fe2000000200c */
[----:B------:R-:W-:-:S02]  /*11d0*/  FFMA R8, R11, 1.4426950216293334961, -R8 ;  /* 0x3fb8aa3b0b087823 */ /* 0x000fc40000000808 */
[----:B------:R-:W-:Y:S01]  /*11e0*/  FADD R12, R7, -12583039 ;  /* 0xcb40007f070c7421 */ /* 0x000fe20000000000 */
[----:B------:R-:W-:Y:S01]  /*11f0*/  FFMA.RM R9, R9, R14, 12582913 ;  /* 0x4b40000109097423 */ /* 0x000fe2000000400e */
[----:B------:R-:W-:Y:S01]  /*1200*/  FFMA R8, R11, 1.925963033500011079e-08, R8 ;  /* 0x32a570600b087823 */ /* 0x000fe20000000008 */
[----:B------:R-:W0:Y:S01]  /*1210*/  MUFU.EX2 R10, R10 ;  /* 0x0000000a000a7308 */ /* 0x000e220000000800 */
[----:B------:R-:W-:Y:S01]  /*1220*/  FFMA R12, R13, 1.4426950216293334961, -R12 ;  /* 0x3fb8aa3b0d0c7823 */ /* 0x000fe2000000080c */
[----:B------:R-:W-:Y:S01]  /*1230*/  FADD R14, R9, -12583039 ;  /* 0xcb40007f090e7421 */ /* 0x000fe20000000000 */
[----:B------:R-:W-:Y:S02]  /*1240*/  IMAD.SHL.U32 R7, R7, 0x800000, RZ ;  /* 0x0080000007077824 */ /* 0x000fe400078e00ff */
[----:B------:R-:W-:Y:S01]  /*1250*/  FFMA R12, R13, 1.925963033500011079e-08, R12 ;  /* 0x32a570600d0c7823 */ /* 0x000fe2000000000c */
[C---:B------:R-:W-:Y:S02]  /*1260*/  FFMA R14, R15.reuse, 1.4426950216293334961, -R14 ;  /* 0x3fb8aa3b0f0e7823 */ /* 0x040fe4000000080e */
[----:B------:R-:W1:Y:S02]  /*1270*/  MUFU.EX2 R8, R8 ;  /* 0x0000000800087308 */ /* 0x000e640000000800 */
[----:B------:R-:W-:-:S06]  /*1280*/  FFMA R14, R15, 1.925963033500011079e-08, R14 ;  /* 0x32a570600f0e7823 */ /* 0x000fcc000000000e */
[----:B------:R-:W2:Y:S01]  /*1290*/  MUFU.EX2 R12, R12 ;  /* 0x0000000c000c7308 */ /* 0x000ea20000000800 */
[----:B0-----:R-:W-:Y:S01]  /*12a0*/  FFMA R4, R4, R10, R3 ;  /* 0x0000000a04047223 */ /* 0x001fe20000000003 */
[----:B------:R-:W-:-:S06]  /*12b0*/  SHF.L.U32 R3, R9, 0x17, RZ ;  /* 0x0000001709037819 */ /* 0x000fcc00000006ff */
[----:B------:R-:W0:Y:S01]  /*12c0*/  MUFU.EX2 R14, R14 ;  /* 0x0000000e000e7308 */ /* 0x000e220000000800 */
[----:B-1----:R-:W-:-:S04]  /*12d0*/  FFMA R4, R5, R8, R4 ;  /* 0x0000000805047223 */ /* 0x002fc80000000004 */
[----:B--2---:R-:W-:-:S04]  /*12e0*/  FFMA R4, R7, R12, R4 ;  /* 0x0000000c07047223 */ /* 0x004fc80000000004 */
[----:B0-----:R-:W-:-:S07]  /*12f0*/  FFMA R3, R3, R14, R4 ;  /* 0x0000000e03037223 */ /* 0x001fce0000000004 */
.L_x_9:
[----:B------:R-:W-:Y:S05]  /*1300*/  BRA.U !UP1, `(.L_x_6) ;  /* 0x0000000109b07547 */ /* 0x000fea000b800000 */
[----:B------:R-:W-:Y:S02]  /*1310*/  UISETP.NE.AND UP0, UPT, UR5, 0x1, UPT ;  /* 0x000000010500788c */ /* 0x000fe4000bf05270 */
[----:B------:R-:W-:-:S04]  /*1320*/  ULOP3.LUT UR4, UR6, 0x1, URZ, 0xc0, !UPT ;  /* 0x0000000106047892 */ /* 0x000fc8000f8ec0ff */
[----:B------:R-:W-:-:S03]  /*1330*/  UISETP.NE.U32.AND UP1, UPT, UR4, 0x1, UPT ;  /* 0x000000010400788c */ /* 0x000fc6000bf25070 */
[----:B------:R-:W-:Y:S08]  /*1340*/  BRA.U !UP0, `(.L_x_10) ;  /* 0x0000000108647547 */ /* 0x000ff0000b800000 */
[----:B------:R-:W0:Y:S02]  /*1350*/  LDC.64 R4, c[0x0][0x380] ;  /* 0x0000e000ff047b82 */ /* 0x000e240000000a00 */
[----:B0-----:R-:W-:-:S05]  /*1360*/  IMAD.WIDE.U32 R4, R6, 0x4, R4 ;  /* 0x0000000406047825 */ /* 0x001fca00078e0004 */
[----:B------:R-:W2:Y:S04]  /*1370*/  LDG.E R7, desc[UR10][R4.64] ;  /* 0x0000000a04077981 */ /* 0x000ea8000c1e1900 */
[----:B------:R-:W3:Y:S01]  /*1380*/  LDG.E R11, desc[UR10][R4.64+0x4] ;  /* 0x0000040a040b7981 */ /* 0x000ee2000c1e1900 */
[----:B------:R-:W-:Y:S02]  /*1390*/  HFMA2 R8, -RZ, RZ, 0.96630859375, -0.0022525787353515625 ;  /* 0x3bbb989dff087431 */ /* 0x000fe400000001ff */
[----:B------:R-:W-:Y:S01]  /*13a0*/  IMAD.MOV.U32 R10, RZ, RZ, 0x437c0000 ;  /* 0x437c0000ff0a7424 */ /* 0x000fe200078e00ff */
[----:B------:R-:W-:Y:S01]  /*13b0*/  IADD3 R6, PT, PT, R6, 0x2, RZ ;  /* 0x0000000206067810 */ /* 0x000fe20007ffe0ff */
[----:B--2--5:R-:W-:-:S04]  /*13c0*/  FADD R7, R7, -R0 ;  /* 0x8000000007077221 */ /* 0x024fc80000000000 */
[----:B------:R-:W-:Y:S01]  /*13d0*/  FFMA.SAT R9, R7, R8, 0.5 ;  /* 0x3f00000007097423 */ /* 0x000fe20000002008 */
[----:B---3--:R-:W-:-:S03]  /*13e0*/  FADD R11, R11, -R0 ;  /* 0x800000000b0b7221 */ /* 0x008fc60000000000 */
[----:B------:R-:W-:Y:S01]  /*13f0*/  FFMA.RM R9, R9, R10, 12582913 ;  /* 0x4b40000109097423 */ /* 0x000fe2000000400a */
[----:B------:R-:W-:-:S03]  /*1400*/  FFMA.SAT R13, R11, R8, 0.5 ;  /* 0x3f0000000b0d7423 */ /* 0x000fc60000002008 */
[----:B------:R-:W-:Y:S01]  /*1410*/  FADD R8, R9, -12583039 ;  /* 0xcb40007f09087421 */ /* 0x000fe20000000000 */
[----:B------:R-:W-:-:S03]  /*1420*/  FFMA.RM R13, R13, R10, 12582913 ;  /* 0x4b4000010d0d7423 */ /* 0x000fc6000000400a */
[----:B------:R-:W-:Y:S01]  /*1430*/  FFMA R8, R7, 1.4426950216293334961, -R8 ;  /* 0x3fb8aa3b07087823 */ /* 0x000fe20000000808 */
[C---:B------:R-:W-:Y:S01]  /*1440*/  FADD R4, R13.reuse, -12583039 ;  /* 0xcb40007f0d047421 */ /* 0x040fe20000000000 */
[----:B------:R-:W-:Y:S02]  /*1450*/  SHF.L.U32 R10, R13, 0x17, RZ ;  /* 0x000000170d0a7819 */ /* 0x000fe400000006ff */
[----:B------:R-:W-:Y:S01]  /*1460*/  FFMA R8, R7, 1.925963033500011079e-08, R8 ;  /* 0x32a5706007087823 */ /* 0x000fe20000000008 */
[----:B------:R-:W-:-:S04]  /*1470*/  FFMA R4, R11, 1.4426950216293334961, -R4 ;  /* 0x3fb8aa3b0b047823 */ /* 0x000fc80000000804 */
[----:B------:R-:W-:Y:S01]  /*1480*/  FFMA R11, R11, 1.925963033500011079e-08, R4 ;  /* 0x32a570600b0b7823 */ /* 0x000fe20000000004 */
[----:B------:R-:W0:Y:S01]  /*1490*/  MUFU.EX2 R8, R8 ;  /* 0x0000000800087308 */ /* 0x000e220000000800 */
[----:B------:R-:W-:-:S07]  /*14a0*/  SHF.L.U32 R4, R9, 0x17, RZ ;  /* 0x0000001709047819 */ /* 0x000fce00000006ff */
[----:B------:R-:W1:Y:S01]  /*14b0*/  MUFU.EX2 R11, R11 ;  /* 0x0000000b000b7308 */ /* 0x000e620000000800 */
[----:B0-----:R-:W-:-:S04]  /*14c0*/  FFMA R3, R4, R8, R3 ;  /* 0x0000000804037223 */ /* 0x001fc80000000003 */
[----:B-1----:R-:W-:-:S07]  /*14d0*/  FFMA R3, R10, R11, R3 ;  /* 0x0000000b0a037223 */ /* 0x002fce0000000003 */
.L_x_10:
[----:B------:R-:W-:Y:S05]  /*14e0*/  BRA.U UP1, `(.L_x_6) ;  /* 0x0000000101387547 */ /* 0x000fea000b800000 */
[----:B------:R-:W0:Y:S02]  /*14f0*/  LDC.64 R4, c[0x0][0x380] ;  /* 0x0000e000ff047b82 */ /* 0x000e240000000a00 */
[----:B0-----:R-:W-:-:S06]  /*1500*/  IMAD.WIDE.U32 R6, R6, 0x4, R4 ;  /* 0x0000000406067825 */ /* 0x001fcc00078e0004 */
[----:B------:R-:W2:Y:S01]  /*1510*/  LDG.E R7, desc[UR10][R6.64] ;  /* 0x0000000a06077981 */ /* 0x000ea2000c1e1900 */
[----:B------:R-:W-:Y:S01]  /*1520*/  IMAD.MOV.U32 R5, RZ, RZ, 0x3bbb989d ;  /* 0x3bbb989dff057424 */ /* 0x000fe200078e00ff */
[----:B------:R-:W-:Y:S01]  /*1530*/  MOV R8, 0x437c0000 ;  /* 0x437c000000087802 */ /* 0x000fe20000000f00 */
[----:B--2--5:R-:W-:-:S04]  /*1540*/  FADD R4, R7, -R0 ;  /* 0x8000000007047221 */ /* 0x024fc80000000000 */
[----:B------:R-:W-:-:S04]  /*1550*/  FFMA.SAT R5, R4, R5, 0.5 ;  /* 0x3f00000004057423 */ /* 0x000fc80000002005 */
[----:B------:R-:W-:-:S04]  /*1560*/  FFMA.RM R5, R5, R8, 12582913 ;  /* 0x4b40000105057423 */ /* 0x000fc80000004008 */
[----:B------:R-:W-:-:S04]  /*1570*/  FADD R9, R5, -12583039 ;  /* 0xcb40007f05097421 */ /* 0x000fc80000000000 */
[----:B------:R-:W-:-:S04]  /*1580*/  FFMA R9, R4, 1.4426950216293334961, -R9 ;  /* 0x3fb8aa3b04097823 */ /* 0x000fc80000000809 */
[----:B------:R-:W-:Y:S01]  /*1590*/  FFMA R9, R4, 1.925963033500011079e-08, R9 ;  /* 0x32a5706004097823 */ /* 0x000fe20000000009 */
[----:B------:R-:W-:-:S05]  /*15a0*/  SHF.L.U32 R4, R5, 0x17, RZ ;  /* 0x0000001705047819 */ /* 0x000fca00000006ff */
[----:B------:R-:W0:Y:S02]  /*15b0*/  MUFU.EX2 R9, R9 ;  /* 0x0000000900097308 */ /* 0x000e240000000800 */
[----:B0-----:R-:W-:-:S07]  /*15c0*/  FFMA R3, R4, R9, R3 ;  /* 0x0000000904037223 */ /* 0x001fce0000000003 */
.L_x_6:
[----:B------:R-:W0:Y:S02]  /*15d0*/  LDC.64 R4, c[0x0][0x380] ;  /* 0x0000e000ff047b82 */ /* 0x000e240000000a00 */
[----:B0-----:R-:W-:-:S06]  /*15e0*/  IMAD.WIDE R4, R2, 0x4, R4 ;  /* 0x0000000402047825 */ /* 0x001fcc00078e0204 */
[----:B------:R-:W2:Y:S01]  /*15f0*/  LDG.E R5, desc[UR10][R4.64] ;  /* 0x0000000a04057981 */ /* 0x000ea2000c1e1900 */
[----:B------:R-:W-:Y:S02]  /*1600*/  HFMA2 R7, -RZ, RZ, 0.96630859375, -0.0022525787353515625 ;  /* 0x3bbb989dff077431 */ /* 0x000fe400000001ff */
[----:B------:R-:W-:Y:S01]  /*1610*/  IMAD.MOV.U32 R9, RZ, RZ, 0x437c0000 ;  /* 0x437c0000ff097424 */ /* 0x000fe200078e00ff */
[----:B------:R-:W0:Y:S01]  /*1620*/  MUFU.RCP R8, R3 ;  /* 0x0000000300087308 */ /* 0x000e220000001000 */
[----:B------:R-:W-:Y:S01]  /*1630*/  BSSY.RECONVERGENT B0, `(.L_x_11) ;  /* 0x0000014000007945 */ /* 0x000fe20003800200 */
[----:B--2--5:R-:W-:Y:S01]  /*1640*/  FADD R0, R5, -R0 ;  /* 0x8000000005007221 */ /* 0x024fe20000000000 */
[----:B0-----:R-:W-:-:S03]  /*1650*/  FFMA R5, R8, -R3, 1 ;  /* 0x3f80000008057423 */ /* 0x001fc60000000803 */
[----:B------:R-:W-:Y:S01]  /*1660*/  FFMA.SAT R6, R0, R7, 0.5 ;  /* 0x3f00000000067423 */ /* 0x000fe20000002007 */
[----:B------:R-:W-:-:S03]  /*1670*/  FFMA R5, R8, R5, R8 ;  /* 0x0000000508057223 */ /* 0x000fc60000000008 */
[----:B------:R-:W-:-:S04]  /*1680*/  FFMA.RM R6, R6, R9, 12582913 ;  /* 0x4b40000106067423 */ /* 0x000fc80000004009 */
[----:B------:R-:W-:-:S04]  /*1690*/  FADD R7, R6, -12583039 ;  /* 0xcb40007f06077421 */ /* 0x000fc80000000000 */
[----:B------:R-:W-:-:S04]  /*16a0*/  FFMA R7, R0, 1.4426950216293334961, -R7 ;  /* 0x3fb8aa3b00077823 */ /* 0x000fc80000000807 */
[----:B------:R-:W-:Y:S01]  /*16b0*/  FFMA R7, R0, 1.925963033500011079e-08, R7 ;  /* 0x32a5706000077823 */ /* 0x000fe20000000007 */
[----:B------:R-:W-:-:S05]  /*16c0*/  SHF.L.U32 R0, R6, 0x17, RZ ;  /* 0x0000001706007819 */ /* 0x000fca00000006ff */
[----:B------:R-:W0:Y:S02]  /*16d0*/  MUFU.EX2 R7, R7 ;  /* 0x0000000700077308 */ /* 0x000e240000000800 */
[----:B0-----:R-:W-:-:S06]  /*16e0*/  FMUL R0, R0, R7 ;  /* 0x0000000700007220 */ /* 0x001fcc0000400000 */
[----:B------:R-:W0:Y:S01]  /*16f0*/  FCHK P0, R0, R3 ;  /* 0x0000000300007302 */ /* 0x000e220000000000 */
[----:B------:R-:W-:-:S04]  /*1700*/  FFMA R4, R0, R5, RZ ;  /* 0x0000000500047223 */ /* 0x000fc800000000ff */
[----:B------:R-:W-:-:S04]  /*1710*/  FFMA R6, R4, -R3, R0 ;  /* 0x8000000304067223 */ /* 0x000fc80000000000 */
[----:B------:R-:W-:Y:S01]  /*1720*/  FFMA R9, R5, R6, R4 ;  /* 0x0000000605097223 */ /* 0x000fe20000000004 */
[----:B0-----:R-:W-:Y:S06]  /*1730*/  @!P0 BRA `(.L_x_12) ;  /* 0x00000000000c8947 */ /* 0x001fec0003800000 */
[----:B------:R-:W-:-:S07]  /*1740*/  MOV R4, 0x1760 ;  /* 0x0000176000047802 */ /* 0x000fce0000000f00 */
[----:B------:R-:W-:Y:S05]  /*1750*/  CALL.REL.NOINC `($__internal_0_$__cuda_sm3x_div_rn_noftz_f32_slowpath) ;  /* 0x0000000000187944 */ /* 0x000fea0003c00000 */
[----:B------:R-:W-:-:S07]  /*1760*/  MOV R9, R0 ;  /* 0x0000000000097202 */ /* 0x000fce0000000f00 */
.L_x_12:
[----:B------:R-:W-:Y:S05]  /*1770*/  BSYNC.RECONVERGENT B0 ;  /* 0x0000000000007941 */ /* 0x000fea0003800200 */
.L_x_11:
[----:B------:R-:W0:Y:S02]  /*1780*/  LDC.64 R4, c[0x0][0x388] ;  /* 0x0000e200ff047b82 */ /* 0x000e240000000a00 */
[----:B0-----:R-:W-:-:S05]  /*1790*/  IMAD.WIDE R2, R2, 0x4, R4 ;  /* 0x0000000402027825 */ /* 0x001fca00078e0204 */
[----:B------:R-:W-:Y:S01]  /*17a0*/  STG.E desc[UR10][R2.64], R9 ;  /* 0x0000000902007986 */ /* 0x000fe2000c10190a */
[----:B------:R-:W-:Y:S05]  /*17b0*/  EXIT ;  /* 0x000000000000794d */ /* 0x000fea0003800000 */
        .weak           $__internal_0_$__cuda_sm3x_div_rn_noftz_f32_slowpath
        .type           $__internal_0_$__cuda_sm3x_div_rn_noftz_f32_slowpath,@function
        .size           $__internal_0_$__cuda_sm3x_div_rn_noftz_f32_slowpath,(.L_x_40 - $__internal_0_$__cuda_sm3x_div_rn_noftz_f32_slowpath)
$__internal_0_$__cuda_sm3x_div_rn_noftz_f32_slowpath:
[----:B------:R-:W-:Y:S01]  /*17c0*/  SHF.R.U32.HI R6, RZ, 0x17, R3 ;  /* 0x00000017ff067819 */ /* 0x000fe20000011603 */
[----:B------:R-:W-:Y:S01]  /*17d0*/  BSSY.RECONVERGENT B1, `(.L_x_13) ;  /* 0x0000063000017945 */ /* 0x000fe20003800200 */
[----:B------:R-:W-:Y:S02]  /*17e0*/  SHF.R.U32.HI R5, RZ, 0x17, R0 ;  /* 0x00000017ff057819 */ /* 0x000fe40000011600 */
[----:B------:R-:W-:Y:S02]  /*17f0*/  LOP3.LUT R11, R6, 0xff, RZ, 0xc0, !PT ;  /* 0x000000ff060b7812 */ /* 0x000fe400078ec0ff */
[----:B------:R-:W-:Y:S02]  /*1800*/  LOP3.LUT R8, R5, 0xff, RZ, 0xc0, !PT ;  /* 0x000000ff05087812 */ /* 0x000fe400078ec0ff */
[----:B------:R-:W-:Y:S02]  /*1810*/  IADD3 R9, PT, PT, R11, -0x1, RZ ;  /* 0xffffffff0b097810 */ /* 0x000fe40007ffe0ff */
[----:B------:R-:W-:Y:S01]  /*1820*/  MOV R5, R0 ;  /* 0x0000000000057202 */ /* 0x000fe20000000f00 */
[----:B------:R-:W-:Y:S01]  /*1830*/  VIADD R7, R8, 0xffffffff ;  /* 0xffffffff08077836 */ /* 0x000fe20000000000 */
[----:B------:R-:W-:-:S04]  /*1840*/  ISETP.GT.U32.AND P0, PT, R9, 0xfd, PT ;  /* 0x000000fd0900780c */ /* 0x000fc80003f04070 */
[----:B------:R-:W-:-:S13]  /*1850*/  ISETP.GT.U32.OR P0, PT, R7, 0xfd, P0 ;  /* 0x000000fd0700780c */ /* 0x000fda0000704470 */
[----:B------:R-:W-:Y:S01]  /*1860*/  @!P0 MOV R6, RZ ;  /* 0x000000ff00068202 */ /* 0x000fe20000000f00 */
[----:B------:R-:W-:Y:S06]  /*1870*/  @!P0 BRA `(.L_x_14) ;  /* 0x00000000005c8947 */ /* 0x000fec0003800000 */
[----:B------:R-:W-:Y:S02]  /*1880*/  FSETP.GTU.FTZ.AND P1, PT, |R3|, +INF , PT ;  /* 0x7f8000000300780b */ /* 0x000fe40003f3c200 */
[----:B------:R-:W-:-:S04]  /*1890*/  FSETP.GTU.FTZ.AND P0, PT, |R0|, +INF , PT ;  /* 0x7f8000000000780b */ /* 0x000fc80003f1c200 */
[----:B------:R-:W-:-:S13]  /*18a0*/  PLOP3.LUT P0, PT, P0, P1, PT, 0xf8, 0x8f ;  /* 0x00000000008f781c */ /* 0x000fda0000703f70 */
[----:B------:R-:W-:Y:S05]  /*18b0*/  @P0 BRA `(.L_x_15) ;  /* 0x00000004004c0947 */ /* 0x000fea0003800000 */
[----:B------:R-:W-:-:S13]  /*18c0*/  LOP3.LUT P0, RZ, R3, 0x7fffffff, R5, 0xc8, !PT ;  /* 0x7fffffff03ff7812 */ /* 0x000fda000780c805 */
[----:B------:R-:W-:Y:S05]  /*18d0*/  @!P0 BRA `(.L_x_16) ;  /* 0x00000004003c8947 */ /* 0x000fea0003800000 */
[C---:B------:R-:W-:Y:S02]  /*18e0*/  FSETP.NEU.FTZ.AND P2, PT, |R0|.reuse, +INF , PT ;  /* 0x7f8000000000780b */ /* 0x040fe40003f5d200 */
[----:B------:R-:W-:Y:S02]  /*18f0*/  FSETP.NEU.FTZ.AND P1, PT, |R3|, +INF , PT ;  /* 0x7f8000000300780b */ /* 0x000fe40003f3d200 */
[----:B------:R-:W-:-:S11]  /*1900*/  FSETP.NEU.FTZ.AND P0, PT, |R0|, +INF , PT ;  /* 0x7f8000000000780b */ /* 0x000fd60003f1d200 */
[----:B------:R-:W-:Y:S05]  /*1910*/  @!P1 BRA !P2, `(.L_x_16) ;  /* 0x00000004002c9947 */ /* 0x000fea0005000000 */
[----:B------:R-:W-:-:S04]  /*1920*/  LOP3.LUT P2, RZ, R5, 0x7fffffff, RZ, 0xc0, !PT ;  /* 0x7fffffff05ff7812 */ /* 0x000fc8000784c0ff */
[----:B------:R-:W-:-:S13]  /*1930*/  PLOP3.LUT P1, PT, P1, P2, PT, 0x2f, 0xf2 ;  /* 0x0000000000f2781c */ /* 0x000fda0000f24577 */
[----:B------:R-:W-:Y:S05]  /*1940*/  @P1 BRA `(.L_x_17) ;  /* 0x0000000400181947 */ /* 0x000fea0003800000 */
[----:B------:R-:W-:-:S04]  /*1950*/  LOP3.LUT P1, RZ, R3, 0x7fffffff, RZ, 0xc0, !PT ;  /* 0x7fffffff03ff7812 */ /* 0x000fc8000782c0ff */
[----:B------:R-:W-:-:S13]  /*1960*/  PLOP3.LUT P0, PT, P0, P1, PT, 0x2f, 0xf2 ;  /* 0x0000000000f2781c */ /* 0x000fda0000702577 */
[----:B------:R-:W-:Y:S05]  /*1970*/  @P0 BRA `(.L_x_18) ;  /* 0x0000000400000947 */ /* 0x000fea0003800000 */
[----:B------:R-:W-:Y:S02]  /*1980*/  ISETP.GE.AND P0, PT, R7, RZ, PT ;  /* 0x000000ff0700720c */ /* 0x000fe40003f06270 */
[----:B------:R-:W-:-:S11]  /*1990*/  ISETP.GE.AND P1, PT, R9, RZ, PT ;  /* 0x000000ff0900720c */ /* 0x000fd60003f26270 */
[----:B------:R-:W-:Y:S01]  /*19a0*/  @P0 MOV R6, RZ ;  /* 0x000000ff00060202 */ /* 0x000fe20000000f00 */
[----:B------:R-:W-:Y:S02]  /*19b0*/  @!P0 IMAD.MOV.U32 R6, RZ, RZ, -0x40 ;  /* 0xffffffc0ff068424 */ /* 0x000fe400078e00ff */
[----:B------:R-:W-:Y:S01]  /*19c0*/  @!P0 FFMA R5, R0, 1.84467440737095516160e+19, RZ ;  /* 0x5f80000000058823 */ /* 0x000fe200000000ff */
[----:B------:R-:W-:Y:S02]  /*19d0*/  @!P1 FFMA R3, R3, 1.84467440737095516160e+19, RZ ;  /* 0x5f80000003039823 */ /* 0x000fe400000000ff */
[----:B------:R-:W-:-:S07]  /*19e0*/  @!P1 IADD3 R6, PT, PT, R6, 0x40, RZ ;  /* 0x0000004006069810 */ /* 0x000fce0007ffe0ff */
.L_x_14:
[----:B------:R-:W-:Y:S01]  /*19f0*/  LEA R0, R11, 0xc0800000, 0x17 ;  /* 0xc08000000b007811 */ /* 0x000fe200078eb8ff */
[----:B------:R-:W-:Y:S01]  /*1a00*/  BSSY.RECONVERGENT B2, `(.L_x_19) ;  /* 0x0000036000027945 */ /* 0x000fe20003800200 */
[----:B------:R-:W-:Y:S02]  /*1a10*/  IADD3 R8, PT, PT, R8, -0x7f, RZ ;  /* 0xffffff8108087810 */ /* 0x000fe40007ffe0ff */
[----:B------:R-:W-:-:S03]  /*1a20*/  IADD3 R3, PT, PT, -R0, R3, RZ ;  /* 0x0000000300037210 */ /* 0x000fc60007ffe1ff */
[----:B------:R-:W-:Y:S01]  /*1a30*/  IMAD R0, R8, -0x800000, R5 ;  /* 0xff80000008007824 */ /* 0x000fe200078e0205 */
[----:B------:R-:W0:Y:S01]  /*1a40*/  MUFU.RCP R7, R3 ;  /* 0x0000000300077308 */ /* 0x000e220000001000 */
[----:B------:R-:W-:-:S04]  /*1a50*/  FADD.FTZ R9, -R3, -RZ ;  /* 0x800000ff03097221 */ /* 0x000fc80000010100 */
[----:B0-----:R-:W-:-:S04]  /*1a60*/  FFMA R10, R7, R9, 1 ;  /* 0x3f800000070a7423 */ /* 0x001fc80000000009 */
[----:B------:R-:W-:-:S04]  /*1a70*/  FFMA R12, R7, R10, R7 ;  /* 0x0000000a070c7223 */ /* 0x000fc80000000007 */
[----:B------:R-:W-:-:S04]  /*1a80*/  FFMA R5, R0, R12, RZ ;  /* 0x0000000c00057223 */ /* 0x000fc800000000ff */
[----:B------:R-:W-:-:S04]  /*1a90*/  FFMA R10, R9, R5, R0 ;  /* 0x00000005090a7223 */ /* 0x000fc80000000000 */
[----:B------:R-:W-:Y:S01]  /*1aa0*/  FFMA R7, R12, R10, R5 ;  /* 0x0000000a0c077223 */ /* 0x000fe20000000005 */
[----:B------:R-:W-:-:S03]  /*1ab0*/  IADD3 R5, PT, PT, R8, 0x7f, -R11 ;  /* 0x0000007f08057810 */ /* 0x000fc60007ffe80b */
[----:B------:R-:W-:Y:S02]  /*1ac0*/  FFMA R10, R9, R7, R0 ;  /* 0x00000007090a7223 */ /* 0x000fe40000000000 */
[----:B------:R-:W-:Y:S02]  /*1ad0*/  IMAD.IADD R5, R5, 0x1, R6 ;  /* 0x0000000105057824 */ /* 0x000fe400078e0206 */
[----:B------:R-:W-:-:S05]  /*1ae0*/  FFMA R0, R12, R10, R7 ;  /* 0x0000000a0c007223 */ /* 0x000fca0000000007 */
[----:B------:R-:W-:-:S04]  /*1af0*/  SHF.R.U32.HI R3, RZ, 0x17, R0 ;  /* 0x00000017ff037819 */ /* 0x000fc80000011600 */
[----:B------:R-:W-:-:S04]  /*1b00*/  LOP3.LUT R3, R3, 0xff, RZ, 0xc0, !PT ;  /* 0x000000ff03037812 */ /* 0x000fc800078ec0ff */
[----:B------:R-:W-:-:S04]  /*1b10*/  IADD3 R9, PT, PT, R3, R5, RZ ;  /* 0x0000000503097210 */ /* 0x000fc80007ffe0ff */
[----:B------:R-:W-:-:S04]  /*1b20*/  IADD3 R3, PT, PT, R9, -0x1, RZ ;  /* 0xffffffff09037810 */ /* 0x000fc80007ffe0ff */
[----:B------:R-:W-:-:S13]  /*1b30*/  ISETP.GE.U32.AND P0, PT, R3, 0xfe, PT ;  /* 0x000000fe0300780c */ /* 0x000fda0003f06070 */
[----:B------:R-:W-:Y:S05]  /*1b40*/  @!P0 BRA `(.L_x_20) ;  /* 0x0000000000808947 */ /* 0x000fea0003800000 */
[----:B------:R-:W-:-:S13]  /*1b50*/  ISETP.GT.AND P0, PT, R9, 0xfe, PT ;  /* 0x000000fe0900780c */ /* 0x000fda0003f04270 */
[----:B------:R-:W-:Y:S05]  /*1b60*/  @P0 BRA `(.L_x_21) ;  /* 0x00000000006c0947 */ /* 0x000fea0003800000 */
[----:B------:R-:W-:-:S13]  /*1b70*/  ISETP.GE.AND P0, PT, R9, 0x1, PT ;  /* 0x000000010900780c */ /* 0x000fda0003f06270 */
[----:B------:R-:W-:Y:S05]  /*1b80*/  @P0 BRA `(.L_x_22) ;  /* 0x0000000000740947 */ /* 0x000fea0003800000 */
[----:B------:R-:W-:Y:S02]  /*1b90*/  ISETP.GE.AND P0, PT, R9, -0x18, PT ;  /* 0xffffffe80900780c */ /* 0x000fe40003f06270 */
[----:B------:R-:W-:-:S11]  /*1ba0*/  LOP3.LUT R0, R0, 0x80000000, RZ, 0xc0, !PT ;  /* 0x8000000000007812 */ /* 0x000fd600078ec0ff */
[----:B------:R-:W-:Y:S05]  /*1bb0*/  @!P0 BRA `(.L_x_22) ;  /* 0x0000000000688947 */ /* 0x000fea0003800000 */
[CCC-:B------:R-:W-:Y:S01]  /*1bc0*/  FFMA.RZ R3, R12.reuse, R10.reuse, R7.reuse ;  /* 0x0000000a0c037223 */ /* 0x1c0fe2000000c007 */
[C---:B------:R-:W-:Y:S01]  /*1bd0*/  IADD3 R8, PT, PT, R9.reuse, 0x20, RZ ;  /* 0x0000002009087810 */ /* 0x040fe20007ffe0ff */
[CCC-:B------:R-:W-:Y:S01]  /*1be0*/  FFMA.RM R6, R12.reuse, R10.reuse, R7.reuse ;  /* 0x0000000a0c067223 */ /* 0x1c0fe20000004007 */
[----:B------:R-:W-:Y:S02]  /*1bf0*/  ISETP.NE.AND P2, PT, R9, RZ, PT ;  /* 0x000000ff0900720c */ /* 0x000fe40003f45270 */
[----:B------:R-:W-:Y:S01]  /*1c00*/  LOP3.LUT R5, R3, 0x7fffff, RZ, 0xc0, !PT ;  /* 0x007fffff03057812 */ /* 0x000fe200078ec0ff */
[----:B------:R-:W-:Y:S01]  /*1c10*/  FFMA.RP R3, R12, R10, R7 ;  /* 0x0000000a0c037223 */ /* 0x000fe20000008007 */
[----:B------:R-:W-:Y:S01]  /*1c20*/  IMAD.MOV R7, RZ, RZ, -R9 ;  /* 0x000000ffff077224 */ /* 0x000fe200078e0a09 */
[----:B------:R-:W-:Y:S02]  /*1c30*/  ISETP.NE.AND P1, PT, R9, RZ, PT ;  /* 0x000000ff0900720c */ /* 0x000fe40003f25270 */
[----:B------:R-:W-:-:S02]  /*1c40*/  LOP3.LUT R5, R5, 0x800000, RZ, 0xfc, !PT ;  /* 0x0080000005057812 */ /* 0x000fc400078efcff */
[----:B------:R-:W-:Y:S02]  /*1c50*/  FSETP.NEU.FTZ.AND P0, PT, R3, R6, PT ;  /* 0x000000060300720b */ /* 0x000fe40003f1d000 */
[----:B------:R-:W-:Y:S02]  /*1c60*/  SHF.L.U32 R8, R5, R8, RZ ;  /* 0x0000000805087219 */ /* 0x000fe400000006ff */
[----:B------:R-:W-:Y:S02]  /*1c70*/  SEL R6, R7, RZ, P2 ;  /* 0x000000ff07067207 */ /* 0x000fe40001000000 */
[----:B------:R-:W-:Y:S02]  /*1c80*/  ISETP.NE.AND P1, PT, R8, RZ, P1 ;  /* 0x000000ff0800720c */ /* 0x000fe40000f25270 */
[----:B------:R-:W-:Y:S02]  /*1c90*/  SHF.R.U32.HI R6, RZ, R6, R5 ;  /* 0x00000006ff067219 */ /* 0x000fe40000011605 */
[----:B------:R-:W-:-:S02]  /*1ca0*/  PLOP3.LUT P0, PT, P0, P1, PT, 0xf8, 0x8f ;  /* 0x00000000008f781c */ /* 0x000fc40000703f70 */
[----:B------:R-:W-:Y:S02]  /*1cb0*/  SHF.R.U32.HI R8, RZ, 0x1, R6 ;  /* 0x00000001ff087819 */ /* 0x000fe40000011606 */
[----:B------:R-:W-:-:S04]  /*1cc0*/  SEL R3, RZ, 0x1, !P0 ;  /* 0x00000001ff037807 */ /* 0x000fc80004000000 */
[----:B------:R-:W-:-:S04]  /*1cd0*/  LOP3.LUT R3, R3, 0x1, R8, 0xf8, !PT ;  /* 0x0000000103037812 */ /* 0x000fc800078ef808 */
[----:B------:R-:W-:-:S04]  /*1ce0*/  LOP3.LUT R3, R3, R6, RZ, 0xc0, !PT ;  /* 0x0000000603037212 */ /* 0x000fc800078ec0ff */
[----:B------:R-:W-:-:S04]  /*1cf0*/  IADD3 R3, PT, PT, R8, R3, RZ ;  /* 0x0000000308037210 */ /* 0x000fc80007ffe0ff */
[----:B------:R-:W-:Y:S01]  /*1d00*/  LOP3.LUT R0, R3, R0, RZ, 0xfc, !PT ;  /* 0x0000000003007212 */ /* 0x000fe200078efcff */
[----:B------:R-:W-:Y:S06]  /*1d10*/  BRA `(.L_x_22) ;  /* 0x0000000000107947 */ /* 0x000fec0003800000 */
.L_x_21:
[----:B------:R-:W-:-:S04]  /*1d20*/  LOP3.LUT R0, R0, 0x80000000, RZ, 0xc0, !PT ;  /* 0x8000000000007812 */ /* 0x000fc800078ec0ff */
[----:B------:R-:W-:Y:S01]  /*1d30*/  LOP3.LUT R0, R0, 0x7f800000, RZ, 0xfc, !PT ;  /* 0x7f80000000007812 */ /* 0x000fe200078efcff */
[----:B------:R-:W-:Y:S06]  /*1d40*/  BRA `(.L_x_22) ;  /* 0x0000000000047947 */ /* 0x000fec0003800000 */
.L_x_20:
[----:B------:R-:W-:-:S07]  /*1d50*/  LEA R0, R5, R0, 0x17 ;  /* 0x0000000005007211 */ /* 0x000fce00078eb8ff */
.L_x_22:
[----:B------:R-:W-:Y:S05]  /*1d60*/  BSYNC.RECONVERGENT B2 ;  /* 0x0000000000027941 */ /* 0x000fea0003800200 */
.L_x_19:
[----:B------:R-:W-:Y:S05]  /*1d70*/  BRA `(.L_x_23) ;  /* 0x0000000000207947 */ /* 0x000fea0003800000 */
.L_x_18:
[----:B------:R-:W-:-:S04]  /*1d80*/  LOP3.LUT R0, R3, 0x80000000, R5, 0x48, !PT ;  /* 0x8000000003007812 */ /* 0x000fc800078e4805 */
[----:B------:R-:W-:Y:S01]  /*1d90*/  LOP3.LUT R0, R0, 0x7f800000, RZ, 0xfc, !PT ;  /* 0x7f80000000007812 */ /* 0x000fe200078efcff */
[----:B------:R-:W-:Y:S06]  /*1da0*/  BRA `(.L_x_23) ;  /* 0x0000000000147947 */ /* 0x000fec0003800000 */
.L_x_17:
[----:B------:R-:W-:Y:S01]  /*1db0*/  LOP3.LUT R0, R3, 0x80000000, R5, 0x48, !PT ;  /* 0x8000000003007812 */ /* 0x000fe200078e4805 */
[----:B------:R-:W-:Y:S06]  /*1dc0*/  BRA `(.L_x_23) ;  /* 0x00000000000c7947 */ /* 0x000fec0003800000 */
.L_x_16:
[----:B------:R-:W0:Y:S01]  /*1dd0*/  MUFU.RSQ R0, -QNAN ;  /* 0xffc0000000007908 */ /* 0x000e220000001400 */
[----:B------:R-:W-:Y:S05]  /*1de0*/  BRA `(.L_x_23) ;  /* 0x0000000000047947 */ /* 0x000fea0003800000 */
.L_x_15:
[----:B------:R-:W-:-:S07]  /*1df0*/  FADD.FTZ R0, R0, R3 ;  /* 0x0000000300007221 */ /* 0x000fce0000010000 */
.L_x_23:
[----:B------:R-:W-:Y:S05]  /*1e00*/  BSYNC.RECONVERGENT B1 ;  /* 0x0000000000017941 */ /* 0x000fea0003800200 */
.L_x_13:
[----:B------:R-:W-:-:S04]  /*1e10*/  HFMA2 R5, -RZ, RZ, 0, 0 ;  /* 0x00000000ff057431 */ /* 0x000fc800000001ff */
[----:B0-----:R-:W-:Y:S05]  /*1e20*/  RET.REL.NODEC R4 `(_Z14softmax_1_cudaPfS_i) ;  /* 0xffffffe004747950 */ /* 0x001fea0003c3ffff */
.L_x_24:
[----:B------:R-:W-:-:S00]  /*1e30*/  BRA `(.L_x_24) ;  /* 0xfffffffc00fc7947 */ /* 0x000fc0000383ffff */
[----:B------:R-:W-:-:S00]  /*1e40*/  NOP ;  /* 0x0000000000007918 */ /* 0x000fc00000000000 */
        /* <DEDUP_REMOVED lines=11> */
.L_x_40:


//--------------------- .text._Z10addmm_cudaPKfS0_S0_Pfii --------------------------
	.section	.text._Z10addmm_cudaPKfS0_S0_Pfii,"ax",@progbits
	.align	128
        .global         _Z10addmm_cudaPKfS0_S0_Pfii
        .type           _Z10addmm_cudaPKfS0_S0_Pfii,@function
        .size           _Z10addmm_cudaPKfS0_S0_Pfii,(.L_x_42 - _Z10addmm_cudaPKfS0_S0_Pfii)
        .other          _Z10addmm_cudaPKfS0_S0_Pfii,@"STO_CUDA_ENTRY STV_DEFAULT"
_Z10addmm_cudaPKfS0_S0_Pfii:
.text._Z10addmm_cudaPKfS0_S0_Pfii:
        /* <DEDUP_REMOVED lines=9> */
[----:B------:R-:W1:Y:S01]  /*0090*/  LDCU.64 UR16, c[0x0][0x358] ;  /* 0x00006b00ff1077ac */ /* 0x000e620008000a00 */
[----:B------:R-:W2:Y:S01]  /*00a0*/  LDCU UR8, c[0x0][0x3a4] ;  /* 0x00007480ff0877ac */ /* 0x000ea20008000800 */
[----:B0-----:R-:W-:-:S05]  /*00b0*/  IMAD.WIDE R2, R0, 0x4, R2 ;  /* 0x0000000400027825 */ /* 0x001fca00078e0202 */
[----:B-1----:R0:W5:Y:S01]  /*00c0*/  LDG.E R15, desc[UR16][R2.64] ;  /* 0x00000010020f7981 */ /* 0x002162000c1e1900 */
[----:B--2---:R-:W-:-:S09]  /*00d0*/  UISETP.GE.AND UP0, UPT, UR8, 0x1, UPT ;  /* 0x000000010800788c */ /* 0x004fd2000bf06270 */
[----:B0-----:R-:W-:Y:S05]  /*00e0*/  BRA.U !UP0, `(.L_x_25) ;  /* 0x00000009085c7547 */ /* 0x001fea000b800000 */
[----:B------:R-:W-:Y:S01]  /*00f0*/  UISETP.GE.U32.AND UP1, UPT, UR8, 0x10, UPT ;  /* 0x000000100800788c */ /* 0x000fe2000bf26070 */
[----:B------:R-:W-:Y:S01]  /*0100*/  HFMA2 R8, -RZ, RZ, 0, 0 ;  /* 0x00000000ff087431 */ /* 0x000fe200000001ff */
[----:B------:R-:W-:Y:S02]  /*0110*/  ULOP3.LUT UR9, UR8, 0xf, URZ, 0xc0, !UPT ;  /* 0x0000000f08097892 */ /* 0x000fe4000f8ec0ff */
[----:B------:R-:W-:Y:S02]  /*0120*/  IMAD R7, R0, UR8, RZ ;  /* 0x0000000800077c24 */ /* 0x000fe4000f8e02ff */
[----:B------:R-:W-:-:S03]  /*0130*/  UISETP.NE.AND UP0, UPT, UR9, URZ, UPT ;  /* 0x000000ff0900728c */ /* 0x000fc6000bf05270 */
[----:B------:R-:W-:Y:S08]  /*0140*/  BRA.U !UP1, `(.L_x_26) ;  /* 0x0000000509107547 */ /* 0x000ff0000b800000 */
[----:B------:R-:W0:Y:S01]  /*0150*/  LDCU.128 UR12, c[0x0][0x380] ;  /* 0x00007000ff0c77ac */ /* 0x000e220008000c00 */
[----:B------:R-:W-:Y:S01]  /*0160*/  MOV R6, R7 ;  /* 0x0000000700067202 */ /* 0x000fe20000000f00 */
[----:B------:R-:W-:-:S04]  /*0170*/  ULOP3.LUT UR10, UR8, 0x7ffffff0, URZ, 0xc0, !UPT ;  /* 0x7ffffff0080a7892 */ /* 0x000fc8000f8ec0ff */
[----:B------:R-:W-:Y:S02]  /*0180*/  UIADD3 UR11, UPT, UPT, -UR10, URZ, URZ ;  /* 0x000000ff0a0b7290 */ /* 0x000fe4000fffe1ff */
[----:B------:R-:W-:Y:S01]  /*0190*/  MOV R8, UR10 ;  /* 0x0000000a00087c02 */ /* 0x000fe20008000f00 */
[----:B0-----:R-:W-:Y:S02]  /*01a0*/  UIADD3 UR4, UP2, UPT, UR14, 0x20, URZ ;  /* 0x000000200e047890 */ /* 0x001fe4000ff5e0ff */
[----:B------:R-:W-:Y:S02]  /*01b0*/  UIADD3 UR6, UP1, UPT, UR12, 0x20, URZ ;  /* 0x000000200c067890 */ /* 0x000fe4000ff3e0ff */
[----:B------:R-:W-:Y:S02]  /*01c0*/  UIADD3.X UR5, UPT, UPT, URZ, UR15, URZ, UP2, !UPT ;  /* 0x0000000fff057290 */ /* 0x000fe400097fe4ff */
[----:B------:R-:W-:Y:S01]  /*01d0*/  MOV R2, UR4 ;  /* 0x0000000400027c02 */ /* 0x000fe20008000f00 */
[----:B------:R-:W-:-:S03]  /*01e0*/  UIADD3.X UR7, UPT, UPT, URZ, UR13, URZ, UP1, !UPT ;  /* 0x0000000dff077290 */ /* 0x000fc60008ffe4ff */
[----:B------:R-:W-:-:S09]  /*01f0*/  MOV R3, UR5 ;  /* 0x0000000500037c02 */ /* 0x000fd20008000f00 */
.L_x_27:
[----:B------:R-:W-:Y:S01]  /*0200*/  MOV R4, UR6 ;  /* 0x0000000600047c02 */ /* 0x000fe20008000f00 */
[----:B------:R-:W2:Y:S01]  /*0210*/  LDG.E R17, desc[UR16][R2.64+-0x20] ;  /* 0xffffe01002117981 */ /* 0x000ea2000c1e1900 */
[----:B------:R-:W-:-:S03]  /*0220*/  MOV R5, UR7 ;  /* 0x0000000700057c02 */ /* 0x000fc60008000f00 */
[----:B------:R-:W3:Y:S01]  /*0230*/  LDG.E R25, desc[UR16][R2.64+-0x1c] ;  /* 0xffffe41002197981 */ /* 0x000ee2000c1e1900 */
[----:B------:R-:W-:-:S03]  /*0240*/  IMAD.WIDE R4, R6, 0x4, R4 ;  /* 0x0000000406047825 */ /* 0x000fc600078e0204 */
[----:B------:R-:W4:Y:S04]  /*0250*/  LDG.E R19, desc[UR16][R2.64+-0x18] ;  /* 0xffffe81002137981 */ /* 0x000f28000c1e1900 */
        /* <DEDUP_REMOVED lines=12> */
[----:B------:R-:W4:Y:S01]  /*0320*/  LDG.E R14, desc[UR16][R4.64+-0x4] ;  /* 0xfffffc10040e7981 */ /* 0x000f22000c1e1900 */
[----:B--2--5:R-:W-:-:S03]  /*0330*/  FFMA R17, R16, R17, R15 ;  /* 0x0000001110117223 */ /* 0x024fc6000000000f */
[----:B------:R-:W2:Y:S04]  /*0340*/  LDG.E R15, desc[UR16][R2.64] ;  /* 0x00000010020f7981 */ /* 0x000ea8000c1e1900 */
[----:B------:R-:W2:Y:S01]  /*0350*/  LDG.E R16, desc[UR16][R4.64] ;  /* 0x0000001004107981 */ /* 0x000ea2000c1e1900 */
[----:B---3--:R-:W-:-:S03]  /*0360*/  FFMA R25, R18, R25, R17 ;  /* 0x0000001912197223 */ /* 0x008fc60000000011 */
[----:B------:R-:W3:Y:S01]  /*0370*/  LDG.E R17, desc[UR16][R2.64+0x4] ;  /* 0x0000041002117981 */ /* 0x000ee2000c1e1900 */
[----:B----4-:R-:W-:-:S03]  /*0380*/  FFMA R26, R20, R19, R25 ;  /* 0x00000013141a7223 */ /* 0x010fc60000000019 */
[----:B------:R-:W3:Y:S04]  /*0390*/  LDG.E R18, desc[UR16][R4.64+0x4] ;  /* 0x0000041004127981 */ /* 0x000ee8000c1e1900 */
[----:B------:R-:W4:Y:S01]  /*03a0*/  LDG.E R20, desc[UR16][R2.64+0x8] ;  /* 0x0000081002147981 */ /* 0x000f22000c1e1900 */
[----:B------:R-:W-:-:S03]  /*03b0*/  FFMA R25, R21, R22, R26 ;  /* 0x0000001615197223 */ /* 0x000fc6000000001a */
[----:B------:R-:W4:Y:S04]  /*03c0*/  LDG.E R19, desc[UR16][R4.64+0x8] ;  /* 0x0000081004137981 */ /* 0x000f28000c1e1900 */
        /* <DEDUP_REMOVED lines=9> */
[----:B------:R-:W4:Y:S04]  /*0460*/  LDG.E R11, desc[UR16][R2.64+0x18] ;  /* 0x00001810020b7981 */ /* 0x000f28000c1e1900 */
[----:B------:R-:W4:Y:S04]  /*0470*/  LDG.E R12, desc[UR16][R4.64+0x18] ;  /* 0x00001810040c7981 */ /* 0x000f28000c1e1900 */
[----:B------:R-:W4:Y:S04]  /*0480*/  LDG.E R25, desc[UR16][R4.64+0x1c] ;  /* 0x00001c1004197981 */ /* 0x000f28000c1e1900 */
[----:B------:R0:W4:Y:S01]  /*0490*/  LDG.E R26, desc[UR16][R2.64+0x1c] ;  /* 0x00001c10021a7981 */ /* 0x000122000c1e1900 */
[----:B------:R-:W-:Y:S01]  /*04a0*/  FFMA R13, R14, R13, R27 ;  /* 0x0000000d0e0d7223 */ /* 0x000fe2000000001b */
[----:B------:R-:W-:-:S04]  /*04b0*/  UIADD3 UR11, UPT, UPT, UR11, 0x10, URZ ;  /* 0x000000100b0b7890 */ /* 0x000fc8000fffe0ff */
[----:B------:R-:W-:Y:S01]  /*04c0*/  UISETP.NE.AND UP1, UPT, UR11, URZ, UPT ;  /* 0x000000ff0b00728c */ /* 0x000fe2000bf25270 */
[----:B0-----:R-:W-:Y:S02]  /*04d0*/  IADD3 R2, P0, PT, R2, 0x40, RZ ;  /* 0x0000004002027810 */ /* 0x001fe40007f1e0ff */
[----:B------:R-:W-:Y:S02]  /*04e0*/  IADD3 R6, PT, PT, R6, 0x10, RZ ;  /* 0x0000001006067810 */ /* 0x000fe40007ffe0ff */
[----:B------:R-:W-:Y:S01]  /*04f0*/  IADD3.X R3, PT, PT, RZ, R3, RZ, P0, !PT ;  /* 0x00000003ff037210 */ /* 0x000fe200007fe4ff */
[----:B--2---:R-:W-:-:S04]  /*0500*/  FFMA R13, R16, R15, R13 ;  /* 0x0000000f100d7223 */ /* 0x004fc8000000000d */
[----:B---3--:R-:W-:-:S04]  /*0510*/  FFMA R18, R18, R17, R13 ;  /* 0x0000001112127223 */ /* 0x008fc8000000000d */
[----:B----4-:R-:W-:-:S04]  /*0520*/  FFMA R18, R19, R20, R18 ;  /* 0x0000001413127223 */ /* 0x010fc80000000012 */
[----:B------:R-:W-:-:S04]  /*0530*/  FFMA R18, R21, R22, R18 ;  /* 0x0000001615127223 */ /* 0x000fc80000000012 */
[----:B------:R-:W-:-:S04]  /*0540*/  FFMA R18, R23, R24, R18 ;  /* 0x0000001817127223 */ /* 0x000fc80000000012 */
[----:B------:R-:W-:-:S04]  /*0550*/  FFMA R9, R9, R10, R18 ;  /* 0x0000000a09097223 */ /* 0x000fc80000000012 */
[----:B------:R-:W-:-:S04]  /*0560*/  FFMA R12, R12, R11, R9 ;  /* 0x0000000b0c0c7223 */ /* 0x000fc80000000009 */
[----:B------:R-:W-:Y:S01]  /*0570*/  FFMA R15, R25, R26, R12 ;  /* 0x0000001a190f7223 */ /* 0x000fe2000000000c */
[----:B------:R-:W-:Y:S06]  /*0580*/  BRA.U UP1, `(.L_x_27) ;  /* 0xfffffffd011c7547 */ /* 0x000fec000b83ffff */
.L_x_26:
[----:B------:R-:W-:Y:S05]  /*0590*/  BRA.U !UP0, `(.L_x_25) ;  /* 0x0000000508307547 */ /* 0x000fea000b800000 */
[----:B------:R-:W-:Y:S02]  /*05a0*/  UISETP.GE.U32.AND UP0, UPT, UR9, 0x8, UPT ;  /* 0x000000080900788c */ /* 0x000fe4000bf06070 */
[----:B------:R-:W-:-:S04]  /*05b0*/  ULOP3.LUT UR5, UR8, 0x7, URZ, 0xc0, !UPT ;  /* 0x0000000708057892 */ /* 0x000fc8000f8ec0ff */
[----:B------:R-:W-:-:S03]  /*05c0*/  UISETP.NE.AND UP1, UPT, UR5, URZ, UPT ;  /* 0x000000ff0500728c */ /* 0x000fc6000bf25270 */
[----:B------:R-:W-:Y:S08]  /*05d0*/  BRA.U !UP0, `(.L_x_28) ;  /* 0x0000000108787547 */ /* 0x000ff0000b800000 */
[----:B------:R-:W0:Y:S01]  /*05e0*/  LDC.64 R2, c[0x0][0x380] ;  /* 0x0000e000ff027b82 */ /* 0x000e220000000a00 */
[----:B------:R-:W-:-:S07]  /*05f0*/  IADD3 R9, PT, PT, R7, R8, RZ ;  /* 0x0000000807097210 */ /* 0x000fce0007ffe0ff */
[----:B------:R-:W1:Y:S01]  /*0600*/  LDC.64 R4, c[0x0][0x388] ;  /* 0x0000e200ff047b82 */ /* 0x000e620000000a00 */
[----:B0-----:R-:W-:-:S05]  /*0610*/  IMAD.WIDE R2, R9, 0x4, R2 ;  /* 0x0000000409027825 */ /* 0x001fca00078e0202 */
[----:B------:R-:W2:Y:S01]  /*0620*/  LDG.E R10, desc[UR16][R2.64] ;  /* 0x00000010020a7981 */ /* 0x000ea2000c1e1900 */
[----:B-1----:R-:W-:-:S03]  /*0630*/  IMAD.WIDE.U32 R4, R8, 0x4, R4 ;  /* 0x0000000408047825 */ /* 0x002fc600078e0004 */
[----:B------:R-:W3:Y:S04]  /*0640*/  LDG.E R13, desc[UR16][R2.64+0x4] ;  /* 0x00000410020d7981 */ /* 0x000ee8000c1e1900 */
        /* <DEDUP_REMOVED lines=14> */
[----:B------:R-:W-:Y:S01]  /*0730*/  IADD3 R8, PT, PT, R8, 0x8, RZ ;  /* 0x0000000808087810 */ /* 0x000fe20007ffe0ff */
[----:B--2--5:R-:W-:-:S04]  /*0740*/  FFMA R10, R10, R11, R15 ;  /* 0x0000000b0a0a7223 */ /* 0x024fc8000000000f */
[----:B---3--:R-:W-:-:S04]  /*0750*/  FFMA R10, R13, R12, R10 ;  /* 0x0000000c0d0a7223 */ /* 0x008fc8000000000a */
[----:B----4-:R-:W-:-:S04]  /*0760*/  FFMA R10, R17, R14, R10 ;  /* 0x0000000e110a7223 */ /* 0x010fc8000000000a */
[----:B------:R-:W-:-:S04]  /*0770*/  FFMA R10, R19, R16, R10 ;  /* 0x00000010130a7223 */ /* 0x000fc8000000000a */
[----:B------:R-:W-:-:S04]  /*0780*/  FFMA R10, R21, R18, R10 ;  /* 0x00000012150a7223 */ /* 0x000fc8000000000a */
[----:B------:R-:W-:-:S04]  /*0790*/  FFMA R23, R23, R20, R10 ;  /* 0x0000001417177223 */ /* 0x000fc8000000000a */
[----:B------:R-:W-:-:S04]  /*07a0*/  FFMA R6, R6, R9, R23 ;  /* 0x0000000906067223 */ /* 0x000fc80000000017 */
[----:B------:R-:W-:-:S07]  /*07b0*/  FFMA R15, R25, R22, R6 ;  /* 0x00000016190f7223 */ /* 0x000fce0000000006 */
.L_x_28:
        /* <DEDUP_REMOVED lines=22> */
[----:B------:R-:W-:-:S07]  /*0920*/  FFMA R15, R17, R14, R6 ;  /* 0x0000000e110f7223 */ /* 0x000fce0000000006 */
.L_x_29:
[----:B------:R-:W-:Y:S05]  /*0930*/  BRA.U !UP1, `(.L_x_25) ;  /* 0x0000000109487547 */ /* 0x000fea000b800000 */
[----:B------:R-:W0:Y:S01]  /*0940*/  LDC.64 R2, c[0x0][0x388] ;  /* 0x0000e200ff027b82 */ /* 0x000e220000000a00 */
[----:B------:R-:W-:Y:S01]  /*0950*/  IADD3 R7, PT, PT, R7, R8, RZ ;  /* 0x0000000807077210 */ /* 0x000fe20007ffe0ff */
[----:B------:R-:W-:-:S06]  /*0960*/  UIADD3 UR4, UPT, UPT, -UR4, URZ, URZ ;  /* 0x000000ff04047290 */ /* 0x000fcc000fffe1ff */
[----:B------:R-:W1:Y:S01]  /*0970*/  LDC.64 R10, c[0x0][0x380] ;  /* 0x0000e000ff0a7b82 */ /* 0x000e620000000a00 */
[----:B0-----:R-:W-:-:S03]  /*0980*/  IMAD.WIDE.U32 R2, R8, 0x4, R2 ;  /* 0x0000000408027825 */ /* 0x001fc600078e0002 */
[----:B------:R-:W-:Y:S02]  /*0990*/  MOV R6, R2 ;  /* 0x0000000200067202 */ /* 0x000fe40000000f00 */
[----:B------:R-:W-:-:S07]  /*09a0*/  MOV R5, R3 ;  /* 0x0000000300057202 */ /* 0x000fce0000000f00 */
.L_x_30:
[----:B-1----:R-:W-:Y:S01]  /*09b0*/  IMAD.WIDE R2, R7, 0x4, R10 ;  /* 0x0000000407027825 */ /* 0x002fe200078e020a */
[----:B------:R-:W-:-:S05]  /*09c0*/  MOV R4, R6 ;  /* 0x0000000600047202 */ /* 0x000fca0000000f00 */
[----:B------:R-:W2:Y:S04]  /*09d0*/  LDG.E R2, desc[UR16][R2.64] ;  /* 0x0000001002027981 */ /* 0x000ea8000c1e1900 */
[----:B------:R0:W2:Y:S01]  /*09e0*/  LDG.E R4, desc[UR16][R4.64] ;  /* 0x0000001004047981 */ /* 0x0000a2000c1e1900 */
[----:B------:R-:W-:Y:S01]  /*09f0*/  UIADD3 UR4, UPT, UPT, UR4, 0x1, URZ ;  /* 0x0000000104047890 */ /* 0x000fe2000fffe0ff */
[----:B------:R-:W-:Y:S02]  /*0a00*/  IADD3 R6, P0, PT, R6, 0x4, RZ ;  /* 0x0000000406067810 */ /* 0x000fe40007f1e0ff */
[----:B------:R-:W-:Y:S01]  /*0a10*/  IADD3 R7, PT, PT, R7, 0x1, RZ ;  /* 0x0000000107077810 */ /* 0x000fe20007ffe0ff */
[----:B------:R-:W-:Y:S01]  /*0a20*/  UISETP.NE.AND UP0, UPT, UR4, URZ, UPT ;  /* 0x000000ff0400728c */ /* 0x000fe2000bf05270 */
[----:B0-----:R-:W-:Y:S01]  /*0a30*/  IADD3.X R5, PT, PT, RZ, R5, RZ, P0, !PT ;  /* 0x00000005ff057210 */ /* 0x001fe200007fe4ff */
[----:B--2--5:R-:W-:-:S07]  /*0a40*/  FFMA R15, R2, R4, R15 ;  /* 0x00000004020f7223 */ /* 0x024fce000000000f */
[----:B------:R-:W-:Y:S05]  /*0a50*/  BRA.U UP0, `(.L_x_30) ;  /* 0xfffffffd00d47547 */ /* 0x000fea000b83ffff */
.L_x_25:
[----:B------:R-:W0:Y:S02]  /*0a60*/  LDC.64 R2, c[0x0][0x398] ;  /* 0x0000e600ff027b82 */ /* 0x000e240000000a00 */
[----:B0-----:R-:W-:-:S05]  /*0a70*/  IMAD.WIDE R2, R0, 0x4, R2 ;  /* 0x0000000400027825 */ /* 0x001fca00078e0202 */
[----:B-----5:R-:W-:Y:S01]  /*0a80*/  STG.E desc[UR16][R2.64], R15 ;  /* 0x0000000f02007986 */ /* 0x020fe2000c101910 */
[----:B------:R-:W-:Y:S05]  /*0a90*/  EXIT ;  /* 0x000000000000794d */ /* 0x000fea0003800000 */
.L_x_31:
        /* <DEDUP_REMOVED lines=14> */
.L_x_42:


//--------------------- .text._Z9Tanh_cudaPfPKfi  --------------------------
	.section	.text._Z9Tanh_cudaPfPKfi,"ax",@progbits
	.align	128
        .global         _Z9Tanh_cudaPfPKfi
        .type           _Z9Tanh_cudaPfPKfi,@function
        .size           _Z9Tanh_cudaPfPKfi,(.L_x_43 - _Z9Tanh_cudaPfPKfi)
        .other          _Z9Tanh_cudaPfPKfi,@"STO_CUDA_ENTRY STV_DEFAULT"
_Z9Tanh_cudaPfPKfi:
.text._Z9Tanh_cudaPfPKfi:
        /* <DEDUP_REMOVED lines=9> */
[----:B------:R-:W1:Y:S07]  /*0090*/  LDCU.64 UR4, c[0x0][0x358] ;  /* 0x00006b00ff0477ac */ /* 0x000e6e0008000a00 */
[----:B------:R-:W2:Y:S01]  /*00a0*/  LDC.64 R2, c[0x0][0x380] ;  /* 0x0000e000ff027b82 */ /* 0x000ea20000000a00 */
[----:B0-----:R-:W-:-:S06]  /*00b0*/  IMAD.WIDE R4, R7, 0x4, R4 ;  /* 0x0000000407047825 */ /* 0x001fcc00078e0204 */
[----:B-1----:R-:W3:Y:S01]  /*00c0*/  LDG.E R5, desc[UR4][R4.64] ;  /* 0x0000000404057981 */ /* 0x002ee2000c1e1900 */
[----:B--2---:R-:W-:-:S05]  /*00d0*/  IMAD.WIDE R2, R7, 0x4, R2 ;  /* 0x0000000407027825 */ /* 0x004fca00078e0202 */
[----:B------:R-:W3:Y:S01]  /*00e0*/  LDG.E R0, desc[UR4][R2.64] ;  /* 0x0000000402007981 */ /* 0x000ee2000c1e1900 */
[----:B------:R-:W-:Y:S01]  /*00f0*/  HFMA2 R8, -RZ, RZ, 1.125, -9232 ;  /* 0x3c80f082ff087431 */ /* 0x000fe200000001ff */
[----:B------:R-:W-:Y:S01]  /*0100*/  MOV R10, 0x3f800000 ;  /* 0x3f800000000a7802 */ /* 0x000fe20000000f00 */
[----:B---3--:R-:W-:-:S04]  /*0110*/  FADD R6, R0, R5 ;  /* 0x0000000500067221 */ /* 0x008fc80000000000 */
[----:B------:R-:W-:-:S06]  /*0120*/  FMUL R0, |R6|, 2.8853900432586669922 ;  /* 0x4038aa3b06007820 */ /* 0x000fcc0000400200 */
[----:B------:R-:W0:Y:S01]  /*0130*/  MUFU.EX2 R0, R0 ;  /* 0x0000000000007308 */ /* 0x000e220000000800 */
[----:B------:R-:W-:Y:S01]  /*0140*/  FMUL R9, R6, R6 ;  /* 0x0000000606097220 */ /* 0x000fe20000400000 */
[----:B0-----:R-:W-:-:S06]  /*0150*/  FADD R7, R0, 1 ;  /* 0x3f80000000077421 */ /* 0x001fcc0000000000 */
[----:B------:R-:W0:Y:S01]  /*0160*/  MUFU.RCP R7, R7 ;  /* 0x0000000700077308 */ /* 0x000e220000001000 */
[----:B------:R-:W-:Y:S01]  /*0170*/  FFMA R8, R9, R8, -0.052303962409496307373 ;  /* 0xbd563cae09087423 */ /* 0x000fe20000000008 */
[----:B------:R-:W-:-:S03]  /*0180*/  FSETP.GE.AND P1, PT, |R6|, 0.60000002384185791016, PT ;  /* 0x3f19999a0600780b */ /* 0x000fc60003f26200 */
[----:B------:R-:W-:Y:S01]  /*0190*/  FFMA R8, R9, R8, 0.1331529766321182251 ;  /* 0x3e08594109087423 */ /* 0x000fe20000000008 */
[----:B------:R-:W-:-:S03]  /*01a0*/  FSETP.GE.AND P0, PT, |R6|, 9.010913848876953125, PT ;  /* 0x41102cb40600780b */ /* 0x000fc60003f06200 */
[----:B------:R-:W-:Y:S01]  /*01b0*/  FFMA R0, R9, R8, -0.33332768082618713379 ;  /* 0xbeaaa9ed09007423 */ /* 0x000fe20000000008 */
[----:B0-----:R-:W-:-:S03]  /*01c0*/  FFMA R4, R7, -2, R10 ;  /* 0xc000000007047823 */ /* 0x001fc6000000000a */
[----:B------:R-:W-:Y:S02]  /*01d0*/  FFMA R9, R9, R0, RZ ;  /* 0x0000000009097223 */ /* 0x000fe400000000ff */
[----:B------:R-:W-:-:S04]  /*01e0*/  FSEL R5, R4, 1, !P0 ;  /* 0x3f80000004057808 */ /* 0x000fc80004000000 */
[--C-:B------:R-:W-:Y:S01]  /*01f0*/  LOP3.LUT R5, R5, 0x80000000, R6.reuse, 0xb8, !PT ;  /* 0x8000000005057812 */ /* 0x100fe200078eb806 */
[----:B------:R-:W-:-:S05]  /*0200*/  @!P1 FFMA R5, R6, R9, R6 ;  /* 0x0000000906059223 */ /* 0x000fca0000000006 */
[----:B------:R-:W-:Y:S01]  /*0210*/  STG.E desc[UR4][R2.64], R5 ;  /* 0x0000000502007986 */ /* 0x000fe2000c101904 */
[----:B------:R-:W-:Y:S05]  /*0220*/  EXIT ;  /* 0x000000000000794d */ /* 0x000fea0003800000 */
.L_x_32:
        /* <DEDUP_REMOVED lines=13> */
.L_x_43:


//--------------------- .text._Z7mm_cudaPKfS0_Pfii --------------------------
	.section	.text._Z7mm_cudaPKfS0_Pfii,"ax",@progbits
	.align	128
        .global         _Z7mm_cudaPKfS0_Pfii
        .type           _Z7mm_cudaPKfS0_Pfii,@function
        .size           _Z7mm_cudaPKfS0_Pfii,(.L_x_44 - _Z7mm_cudaPKfS0_Pfii)
        .other          _Z7mm_cudaPKfS0_Pfii,@"STO_CUDA_ENTRY STV_DEFAULT"
_Z7mm_cudaPKfS0_Pfii:
.text._Z7mm_cudaPKfS0_Pfii:
        /* <DEDUP_REMOVED lines=8> */
[----:B------:R-:W0:Y:S01]  /*0080*/  LDCU UR8, c[0x0][0x39c] ;  /* 0x00007380ff0877ac */ /* 0x000e220008000800 */
[----:B------:R-:W-:Y:S01]  /*0090*/  HFMA2 R15, -RZ, RZ, 0, 0 ;  /* 0x00000000ff0f7431 */ /* 0x000fe200000001ff */
[----:B------:R-:W1:Y:S01]  /*00a0*/  LDCU.64 UR16, c[0x0][0x358] ;  /* 0x00006b00ff1077ac */ /* 0x000e620008000a00 */
[----:B0-----:R-:W-:-:S09]  /*00b0*/  UISETP.GE.AND UP0, UPT, UR8, 0x1, UPT ;  /* 0x000000010800788c */ /* 0x001fd2000bf06270 */
[----:B-1----:R-:W-:Y:S05]  /*00c0*/  BRA.U !UP0, `(.L_x_33) ;  /* 0x0000000908647547 */ /* 0x002fea000b800000 */
[----:B------:R-:W-:Y:S02]  /*00d0*/  UISETP.GE.U32.AND UP1, UPT, UR8, 0x10, UPT ;  /* 0x000000100800788c */ /* 0x000fe4000bf26070 */
[----:B------:R-:W-:Y:S01]  /*00e0*/  IMAD R7, R0, UR8, RZ ;  /* 0x0000000800077c24 */ /* 0x000fe2000f8e02ff */
[----:B------:R-:W-:Y:S01]  /*00f0*/  ULOP3.LUT UR9, UR8, 0xf, URZ, 0xc0, !UPT ;  /* 0x0000000f08097892 */ /* 0x000fe2000f8ec0ff */
[----:B------:R-:W-:Y:S02]  /*0100*/  MOV R15, RZ ;  /* 0x000000ff000f7202 */ /* 0x000fe40000000f00 */
[----:B------:R-:W-:Y:S01]  /*0110*/  MOV R8, RZ ;  /* 0x000000ff00087202 */ /* 0x000fe20000000f00 */
[----:B------:R-:W-:Y:S02]  /*0120*/  UISETP.NE.AND UP0, UPT, UR9, URZ, UPT ;  /* 0x000000ff0900728c */ /* 0x000fe4000bf05270 */
[----:B------:R-:W-:Y:S09]  /*0130*/  BRA.U !UP1, `(.L_x_34) ;  /* 0x0000000509147547 */ /* 0x000ff2000b800000 */
[----:B------:R-:W0:Y:S01]  /*0140*/  LDCU.128 UR12, c[0x0][0x380] ;  /* 0x00007000ff0c77ac */ /* 0x000e220008000c00 */
[----:B------:R-:W-:Y:S02]  /*0150*/  MOV R15, RZ ;  /* 0x000000ff000f7202 */ /* 0x000fe40000000f00 */
        /* <DEDUP_REMOVED lines=10> */
.L_x_35:
        /* <DEDUP_REMOVED lines=9> */
[----:B------:R-:W5:Y:S04]  /*0290*/  LDG.E R22, desc[UR16][R2.64+-0x14] ;  /* 0xffffec1002167981 */ /* 0x000f68000c1e1900 */
        /* <DEDUP_REMOVED lines=8> */
[----:B------:R-:W5:Y:S01]  /*0320*/  LDG.E R14, desc[UR16][R4.64+-0x4] ;  /* 0xfffffc10040e7981 */ /* 0x000f62000c1e1900 */
[----:B--2---:R-:W-:-:S03]  /*0330*/  FFMA R17, R16, R17, R15 ;  /* 0x0000001110117223 */ /* 0x004fc6000000000f */
[----:B------:R-:W2:Y:S04]  /*0340*/  LDG.E R15, desc[UR16][R2.64] ;  /* 0x00000010020f7981 */ /* 0x000ea8000c1e1900 */
[----:B------:R-:W2:Y:S01]  /*0350*/  LDG.E R16, desc[UR16][R4.64] ;  /* 0x0000001004107981 */ /* 0x000ea2000c1e1900 */
[----:B---3--:R-:W-:-:S03]  /*0360*/  FFMA R25, R18, R25, R17 ;  /* 0x0000001912197223 */ /* 0x008fc60000000011 */
[----:B------:R-:W3:Y:S01]  /*0370*/  LDG.E R17, desc[UR16][R2.64+0x4] ;  /* 0x0000041002117981 */ /* 0x000ee2000c1e1900 */
[----:B----4-:R-:W-:-:S03]  /*0380*/  FFMA R26, R20, R19, R25 ;  /* 0x00000013141a7223 */ /* 0x010fc60000000019 */
[----:B------:R-:W3:Y:S04]  /*0390*/  LDG.E R18, desc[UR16][R4.64+0x4] ;  /* 0x0000041004127981 */ /* 0x000ee8000c1e1900 */
[----:B------:R-:W4:Y:S01]  /*03a0*/  LDG.E R20, desc[UR16][R2.64+0x8] ;  /* 0x0000081002147981 */ /* 0x000f22000c1e1900 */
[----:B-----5:R-:W-:-:S03]  /*03b0*/  FFMA R25, R21, R22, R26 ;  /* 0x0000001615197223 */ /* 0x020fc6000000001a */
[----:B------:R-:W4:Y:S04]  /*03c0*/  LDG.E R19, desc[UR16][R4.64+0x8] ;  /* 0x0000081004137981 */ /* 0x000f28000c1e1900 */
[----:B------:R-:W5:Y:S01]  /*03d0*/  LDG.E R22, desc[UR16][R2.64+0xc] ;  /* 0x00000c1002167981 */ /* 0x000f62000c1e1900 */
[----:B------:R-:W-:-:S03]  /*03e0*/  FFMA R25, R24, R23, R25 ;  /* 0x0000001718197223 */ /* 0x000fc60000000019 */
[----:B------:R-:W5:Y:S04]  /*03f0*/  LDG.E R21, desc[UR16][R4.64+0xc] ;  /* 0x00000c1004157981 */ /* 0x000f68000c1e1900 */
[----:B------:R-:W5:Y:S01]  /*0400*/  LDG.E R24, desc[UR16][R2.64+0x10] ;  /* 0x0000101002187981 */ /* 0x000f62000c1e1900 */
[----:B------:R-:W-:-:S03]  /*0410*/  FFMA R25, R10, R9, R25 ;  /* 0x000000090a197223 */ /* 0x000fc60000000019 */
[----:B------:R-:W5:Y:S04]  /*0420*/  LDG.E R23, desc[UR16][R4.64+0x10] ;  /* 0x0000101004177981 */ /* 0x000f68000c1e1900 */
[----:B------:R-:W5:Y:S01]  /*0430*/  LDG.E R10, desc[UR16][R2.64+0x14] ;  /* 0x00001410020a7981 */ /* 0x000f62000c1e1900 */
[----:B------:R-:W-:-:S03]  /*0440*/  FFMA R27, R12, R11, R25 ;  /* 0x0000000b0c1b7223 */ /* 0x000fc60000000019 */
[----:B------:R-:W5:Y:S04]  /*0450*/  LDG.E R9, desc[UR16][R4.64+0x14] ;  /* 0x0000141004097981 */ /* 0x000f68000c1e1900 */
[----:B------:R-:W5:Y:S04]  /*0460*/  LDG.E R11, desc[UR16][R2.64+0x18] ;  /* 0x00001810020b7981 */ /* 0x000f68000c1e1900 */
[----:B------:R-:W5:Y:S04]  /*0470*/  LDG.E R12, desc[UR16][R4.64+0x18] ;  /* 0x00001810040c7981 */ /* 0x000f68000c1e1900 */
[----:B------:R-:W5:Y:S04]  /*0480*/  LDG.E R25, desc[UR16][R4.64+0x1c] ;  /* 0x00001c1004197981 */ /* 0x000f68000c1e1900 */
[----:B------:R0:W5:Y:S01]  /*0490*/  LDG.E R26, desc[UR16][R2.64+0x1c] ;  /* 0x00001c10021a7981 */ /* 0x000162000c1e1900 */
        /* <DEDUP_REMOVED lines=9> */
[----:B-----5:R-:W-:-:S04]  /*0530*/  FFMA R18, R21, R22, R18 ;  /* 0x0000001615127223 */ /* 0x020fc80000000012 */
[----:B------:R-:W-:-:S04]  /*0540*/  FFMA R18, R23, R24, R18 ;  /* 0x0000001817127223 */ /* 0x000fc80000000012 */
[----:B------:R-:W-:-:S04]  /*0550*/  FFMA R9, R9, R10, R18 ;  /* 0x0000000a09097223 */ /* 0x000fc80000000012 */
[----:B------:R-:W-:-:S04]  /*0560*/  FFMA R12, R12, R11, R9 ;  /* 0x0000000b0c0c7223 */ /* 0x000fc80000000009 */
[----:B------:R-:W-:Y:S01]  /*0570*/  FFMA R15, R25, R26, R12 ;  /* 0x0000001a190f7223 */ /* 0x000fe2000000000c */
[----:B------:R-:W-:Y:S06]  /*0580*/  BRA.U UP1, `(.L_x_35) ;  /* 0xfffffffd011c7547 */ /* 0x000fec000b83ffff */
.L_x_34:
        /* <DEDUP_REMOVED lines=26> */
[----:B------:R-:W-:Y:S01]  /*0730*/  IADD3 R8, PT, PT, R8, 0x8, RZ ;  /* 0x0000000808087810 */ /* 0x000fe20007ffe0ff */
[----:B--2---:R-:W-:-:S04]  /*0740*/  FFMA R10, R10, R11, R15 ;  /* 0x0000000b0a0a7223 */ /* 0x004fc8000000000f */
[----:B---3--:R-:W-:-:S04]  /*0750*/  FFMA R10, R13, R12, R10 ;  /* 0x0000000c0d0a7223 */ /* 0x008fc8000000000a */
[----:B----4-:R-:W-:-:S04]  /*0760*/  FFMA R10, R17, R14, R10 ;  /* 0x0000000e110a7223 */ /* 0x010fc8000000000a */
[----:B-----5:R-:W-:-:S04]  /*0770*/  FFMA R10, R19, R16, R10 ;  /* 0x00000010130a7223 */ /* 0x020fc8000000000a */
[----:B------:R-:W-:-:S04]  /*0780*/  FFMA R10, R21, R18, R10 ;  /* 0x00000012150a7223 */ /* 0x000fc8000000000a */
[----:B------:R-:W-:-:S04]  /*0790*/  FFMA R23, R23, R20, R10 ;  /* 0x0000001417177223 */ /* 0x000fc8000000000a */
[----:B------:R-:W-:-:S04]  /*07a0*/  FFMA R6, R6, R9, R23 ;  /* 0x0000000906067223 */ /* 0x000fc80000000017 */
[----:B------:R-:W-:-:S07]  /*07b0*/  FFMA R15, R25, R22, R6 ;  /* 0x00000016190f7223 */ /* 0x000fce0000000006 */
.L_x_36:
        /* <DEDUP_REMOVED lines=17> */
[----:B------:R-:W5:Y:S01]  /*08d0*/  LDG.E R14, desc[UR16][R4.64+0xc] ;  /* 0x00000c10040e7981 */ /* 0x000f62000c1e1900 */
[----:B------:R-:W-:Y:S01]  /*08e0*/  IADD3 R8, PT, PT, R8, 0x4, RZ ;  /* 0x0000000408087810 */ /* 0x000fe20007ffe0ff */
[----:B--2---:R-:W-:-:S04]  /*08f0*/  FFMA R6, R6, R9, R15 ;  /* 0x0000000906067223 */ /* 0x004fc8000000000f */
[----:B---3--:R-:W-:-:S04]  /*0900*/  FFMA R6, R11, R10, R6 ;  /* 0x0000000a0b067223 */ /* 0x008fc80000000006 */
[----:B----4-:R-:W-:-:S04]  /*0910*/  FFMA R6, R13, R12, R6 ;  /* 0x0000000c0d067223 */ /* 0x010fc80000000006 */
[----:B-----5:R-:W-:-:S07]  /*0920*/  FFMA R15, R17, R14, R6 ;  /* 0x0000000e110f7223 */ /* 0x020fce0000000006 */
.L_x_37:
        /* <DEDUP_REMOVED lines=8> */
.L_x_38:
        /* <DEDUP_REMOVED lines=9> */
[----:B--2---:R-:W-:-:S07]  /*0a40*/  FFMA R15, R2, R4, R15 ;  /* 0x00000004020f7223 */ /* 0x004fce000000000f */
[----:B------:R-:W-:Y:S05]  /*0a50*/  BRA.U UP0, `(.L_x_38) ;  /* 0xfffffffd00d47547 */ /* 0x000fea000b83ffff */
.L_x_33:
[----:B------:R-:W0:Y:S02]  /*0a60*/  LDC.64 R2, c[0x0][0x390] ;  /* 0x0000e400ff027b82 */ /* 0x000e240000000a00 */
[----:B0-----:R-:W-:-:S05]  /*0a70*/  IMAD.WIDE R2, R0, 0x4, R2 ;  /* 0x0000000400027825 */ /* 0x001fca00078e0202 */
[----:B------:R-:W-:Y:S01]  /*0a80*/  STG.E desc[UR16][R2.64], R15 ;  /* 0x0000000f02007986 */ /* 0x000fe2000c101910 */
[----:B------:R-:W-:Y:S05]  /*0a90*/  EXIT ;  /* 0x000000000000794d */ /* 0x000fea0003800000 */
.L_x_39:
        /* <DEDUP_REMOVED lines=14> */
.L_x_44:


//--------------------- .nv.shared.reserved.0     --------------------------
	.section	.nv.shared.reserved.0,"aw",@nobits
	.weak		__nv_reservedSMEM_offset_0_alias
	.size		__nv_reservedSMEM_offset_0_alias, 0, 64
	.other		__nv_reservedSMEM_offset_0_alias,@"STO_CUDA_RESERVED_SHARED STV_DEFAULT"
__nv_reservedSMEM_offset_0_alias:
	.zero		0
	.zero		64


//--------------------- .nv.constant0._Z14softmax_1_cudaPfS_i --------------------------
	.section	.nv.constant0._Z14softmax_1_cudaPfS_i,"a",@progbits
	.sectionflags	@""
	.align	4
.nv.constant0._Z14softmax_1_cudaPfS_i:
	.zero		916


//--------------------- .nv.constant0._Z10addmm_cudaPKfS0_S0_Pfii --------------------------
	.section	.nv.constant0._Z10addmm_cudaPKfS0_S0_Pfii,"a",@progbits
	.sectionflags	@""
	.align	4
.nv.constant0._Z10addmm_cudaPKfS0_S0_Pfii:
	.zero		936


//--------------------- .nv.constant0._Z9Tanh_cudaPfPKfi --------------------------
	.section	.nv.constant0._Z9Tanh_cudaPfPKfi,"a",@progbits
	.sectionflags	@""
	.align	4
.nv.constant0._Z9Tanh_cudaPfPKfi:
	.zero		916


//--------------------- .nv.constant0._Z7mm_cudaPKfS0_Pfii --------------------------
	.section	.nv.constant0._Z7mm_cudaPKfS0_Pfii,"a",@progbits
	.sectionflags	@""
	.align	4
.nv.constant0._Z7mm_cudaPKfS0_Pfii:
	.zero		928


//--------------------- SYMBOLS --------------------------

	.type		.nv.reservedSmem.offset0,@object
	.size		.nv.reservedSmem.offset0,0x4
